//
// Generated by NVIDIA NVVM Compiler
//
// Compiler Build ID: CL-36424714
// Cuda compilation tools, release 13.0, V13.0.88
// Based on NVVM 20.0.0
//

.version 9.0
.target sm_100
.address_size 64

	// .globl	_Z6dividePdS_S_
// _ZZ18dot_product_kernelILi200ELi1024EEvPKdS1_PdiE4sArr has been demoted
// _ZZ8sumArrayILi1024EEvPKdiPdE4sArr has been demoted
// _ZZ8sumArrayILi1024EEvPKdiPdE7partial has been demoted
// _ZZ15row_column_multILi1024EEvPKdjiS1_PdE4sArr has been demoted
// _ZZ15row_column_multILi1024EEvPKdjiS1_PdE7partial has been demoted

.visible .entry _Z6dividePdS_S_(
	.param .u64 .ptr .align 1 _Z6dividePdS_S__param_0,
	.param .u64 .ptr .align 1 _Z6dividePdS_S__param_1,
	.param .u64 .ptr .align 1 _Z6dividePdS_S__param_2
)
{
	.reg .pred 	%p<2>;
	.reg .b32 	%r<2>;
	.reg .b64 	%rd<7>;
	.reg .b64 	%fd<4>;

	ld.param.u64 	%rd1, [_Z6dividePdS_S__param_0];
	ld.param.u64 	%rd2, [_Z6dividePdS_S__param_1];
	ld.param.u64 	%rd3, [_Z6dividePdS_S__param_2];
	mov.u32 	%r1, %tid.x;
	setp.ne.s32 	%p1, %r1, 0;
	@%p1 bra 	$L__BB0_2;
	cvta.to.global.u64 	%rd4, %rd1;
	cvta.to.global.u64 	%rd5, %rd2;
	cvta.to.global.u64 	%rd6, %rd3;
	ld.global.f64 	%fd1, [%rd4];
	ld.global.f64 	%fd2, [%rd5];
	div.rn.f64 	%fd3, %fd1, %fd2;
	st.global.f64 	[%rd6], %fd3;
$L__BB0_2:
	ret;

}
	// .globl	_Z18dot_product_kernelILi200ELi1024EEvPKdS1_Pdi
.visible .entry _Z18dot_product_kernelILi200ELi1024EEvPKdS1_Pdi(
	.param .u64 .ptr .align 1 _Z18dot_product_kernelILi200ELi1024EEvPKdS1_Pdi_param_0,
	.param .u64 .ptr .align 1 _Z18dot_product_kernelILi200ELi1024EEvPKdS1_Pdi_param_1,
	.param .u64 .ptr .align 1 _Z18dot_product_kernelILi200ELi1024EEvPKdS1_Pdi_param_2,
	.param .u32 _Z18dot_product_kernelILi200ELi1024EEvPKdS1_Pdi_param_3
)
{
	.reg .pred 	%p<12>;
	.reg .b32 	%r<16>;
	.reg .b64 	%rd<18>;
	.reg .b64 	%fd<47>;
	// demoted variable
	.shared .align 8 .b8 _ZZ18dot_product_kernelILi200ELi1024EEvPKdS1_PdiE4sArr[8192];
	ld.param.u64 	%rd5, [_Z18dot_product_kernelILi200ELi1024EEvPKdS1_Pdi_param_0];
	ld.param.u64 	%rd6, [_Z18dot_product_kernelILi200ELi1024EEvPKdS1_Pdi_param_1];
	ld.param.u64 	%rd7, [_Z18dot_product_kernelILi200ELi1024EEvPKdS1_Pdi_param_2];
	ld.param.u32 	%r7, [_Z18dot_product_kernelILi200ELi1024EEvPKdS1_Pdi_param_3];
	cvta.to.global.u64 	%rd1, %rd6;
	cvta.to.global.u64 	%rd2, %rd5;
	cvta.to.global.u64 	%rd3, %rd7;
	mov.u32 	%r1, %tid.x;
	setp.ne.s32 	%p1, %r1, 0;
	@%p1 bra 	$L__BB1_2;
	mov.u32 	%r8, %ctaid.x;
	mul.wide.u32 	%rd8, %r8, 8;
	add.s64 	%rd9, %rd3, %rd8;
	mov.b64 	%rd10, 0;
	st.global.u64 	[%rd9], %rd10;
$L__BB1_2:
	mov.u32 	%r15, %ctaid.x;
	shl.b32 	%r9, %r15, 10;
	setp.ge.u32 	%p2, %r9, %r7;
	@%p2 bra 	$L__BB1_21;
	shl.b32 	%r10, %r1, 3;
	mov.u32 	%r11, _ZZ18dot_product_kernelILi200ELi1024EEvPKdS1_PdiE4sArr;
	add.s32 	%r3, %r11, %r10;
	mul.wide.u32 	%rd11, %r15, 8;
	add.s64 	%rd4, %rd3, %rd11;
$L__BB1_4:
	shl.b32 	%r12, %r15, 11;
	or.b32  	%r5, %r12, %r1;
	setp.ge.u32 	%p3, %r5, %r7;
	mov.f64 	%fd45, 0d0000000000000000;
	@%p3 bra 	$L__BB1_6;
	mul.wide.u32 	%rd12, %r5, 8;
	add.s64 	%rd13, %rd2, %rd12;
	ld.global.f64 	%fd6, [%rd13];
	add.s64 	%rd14, %rd1, %rd12;
	ld.global.f64 	%fd7, [%rd14];
	mul.f64 	%fd45, %fd6, %fd7;
$L__BB1_6:
	add.s32 	%r13, %r5, 1024;
	setp.ge.u32 	%p4, %r13, %r7;
	mov.f64 	%fd46, 0d0000000000000000;
	@%p4 bra 	$L__BB1_8;
	mul.wide.u32 	%rd15, %r5, 8;
	add.s64 	%rd16, %rd2, %rd15;
	ld.global.f64 	%fd9, [%rd16+8192];
	add.s64 	%rd17, %rd1, %rd15;
	ld.global.f64 	%fd10, [%rd17+8192];
	mul.f64 	%fd46, %fd9, %fd10;
$L__BB1_8:
	setp.gt.u32 	%p5, %r1, 511;
	add.f64 	%fd11, %fd45, %fd46;
	st.shared.f64 	[%r3], %fd11;
	bar.sync 	0;
	@%p5 bra 	$L__BB1_10;
	ld.shared.f64 	%fd12, [%r3+4096];
	ld.shared.f64 	%fd13, [%r3];
	add.f64 	%fd14, %fd12, %fd13;
	st.shared.f64 	[%r3], %fd14;
$L__BB1_10:
	setp.gt.u32 	%p6, %r1, 255;
	bar.sync 	0;
	@%p6 bra 	$L__BB1_12;
	ld.shared.f64 	%fd15, [%r3+2048];
	ld.shared.f64 	%fd16, [%r3];
	add.f64 	%fd17, %fd15, %fd16;
	st.shared.f64 	[%r3], %fd17;
$L__BB1_12:
	setp.gt.u32 	%p7, %r1, 127;
	bar.sync 	0;
	@%p7 bra 	$L__BB1_14;
	ld.shared.f64 	%fd18, [%r3+1024];
	ld.shared.f64 	%fd19, [%r3];
	add.f64 	%fd20, %fd18, %fd19;
	st.shared.f64 	[%r3], %fd20;
$L__BB1_14:
	setp.gt.u32 	%p8, %r1, 63;
	bar.sync 	0;
	@%p8 bra 	$L__BB1_16;
	ld.shared.f64 	%fd21, [%r3+512];
	ld.shared.f64 	%fd22, [%r3];
	add.f64 	%fd23, %fd21, %fd22;
	st.shared.f64 	[%r3], %fd23;
$L__BB1_16:
	setp.gt.u32 	%p9, %r1, 31;
	bar.sync 	0;
	@%p9 bra 	$L__BB1_18;
	ld.volatile.shared.f64 	%fd24, [%r3+256];
	ld.volatile.shared.f64 	%fd25, [%r3];
	add.f64 	%fd26, %fd24, %fd25;
	st.volatile.shared.f64 	[%r3], %fd26;
	ld.volatile.shared.f64 	%fd27, [%r3+128];
	ld.volatile.shared.f64 	%fd28, [%r3];
	add.f64 	%fd29, %fd27, %fd28;
	st.volatile.shared.f64 	[%r3], %fd29;
	ld.volatile.shared.f64 	%fd30, [%r3+64];
	ld.volatile.shared.f64 	%fd31, [%r3];
	add.f64 	%fd32, %fd30, %fd31;
	st.volatile.shared.f64 	[%r3], %fd32;
	ld.volatile.shared.f64 	%fd33, [%r3+32];
	ld.volatile.shared.f64 	%fd34, [%r3];
	add.f64 	%fd35, %fd33, %fd34;
	st.volatile.shared.f64 	[%r3], %fd35;
	ld.volatile.shared.f64 	%fd36, [%r3+16];
	ld.volatile.shared.f64 	%fd37, [%r3];
	add.f64 	%fd38, %fd36, %fd37;
	st.volatile.shared.f64 	[%r3], %fd38;
	ld.volatile.shared.f64 	%fd39, [%r3+8];
	ld.volatile.shared.f64 	%fd40, [%r3];
	add.f64 	%fd41, %fd39, %fd40;
	st.volatile.shared.f64 	[%r3], %fd41;
$L__BB1_18:
	setp.ne.s32 	%p10, %r1, 0;
	bar.sync 	0;
	@%p10 bra 	$L__BB1_20;
	ld.shared.f64 	%fd42, [_ZZ18dot_product_kernelILi200ELi1024EEvPKdS1_PdiE4sArr];
	ld.global.f64 	%fd43, [%rd4];
	add.f64 	%fd44, %fd42, %fd43;
	st.global.f64 	[%rd4], %fd44;
$L__BB1_20:
	bar.sync 	0;
	add.s32 	%r15, %r15, 200;
	shl.b32 	%r14, %r15, 10;
	setp.lt.u32 	%p11, %r14, %r7;
	@%p11 bra 	$L__BB1_4;
$L__BB1_21:
	ret;

}
	// .globl	_Z8sumArrayILi1024EEvPKdiPd
.visible .entry _Z8sumArrayILi1024EEvPKdiPd(
	.param .u64 .ptr .align 1 _Z8sumArrayILi1024EEvPKdiPd_param_0,
	.param .u32 _Z8sumArrayILi1024EEvPKdiPd_param_1,
	.param .u64 .ptr .align 1 _Z8sumArrayILi1024EEvPKdiPd_param_2
)
{
	.reg .pred 	%p<31>;
	.reg .b32 	%r<25>;
	.reg .b64 	%rd<15>;
	.reg .b64 	%fd<128>;
	// demoted variable
	.shared .align 8 .b8 _ZZ8sumArrayILi1024EEvPKdiPdE4sArr[8192];
	// demoted variable
	.shared .align 8 .f64 _ZZ8sumArrayILi1024EEvPKdiPdE7partial;
	ld.param.u64 	%rd7, [_Z8sumArrayILi1024EEvPKdiPd_param_0];
	ld.param.u32 	%r14, [_Z8sumArrayILi1024EEvPKdiPd_param_1];
	ld.param.u64 	%rd6, [_Z8sumArrayILi1024EEvPKdiPd_param_2];
	cvta.to.global.u64 	%rd1, %rd7;
	mov.u32 	%r1, %tid.x;
	setp.ne.s32 	%p1, %r1, 0;
	@%p1 bra 	$L__BB2_2;
	mov.b64 	%rd8, 0;
	st.shared.u64 	[_ZZ8sumArrayILi1024EEvPKdiPdE7partial], %rd8;
$L__BB2_2:
	shl.b32 	%r15, %r1, 3;
	mov.u32 	%r16, _ZZ8sumArrayILi1024EEvPKdiPdE4sArr;
	add.s32 	%r2, %r16, %r15;
	mov.b64 	%rd9, 0;
	st.shared.u64 	[%r2], %rd9;
	setp.lt.s32 	%p2, %r14, 1;
	@%p2 bra 	$L__BB2_56;
	add.s32 	%r3, %r14, -1;
	setp.lt.u32 	%p3, %r14, 2049;
	mov.u32 	%r24, %r1;
	@%p3 bra 	$L__BB2_38;
	shr.u32 	%r17, %r3, 11;
	add.s32 	%r18, %r17, 1;
	mul.wide.u32 	%rd10, %r1, 8;
	add.s64 	%rd11, %rd10, %rd1;
	add.s64 	%rd14, %rd11, 16384;
	and.b32  	%r19, %r18, 4194302;
	neg.s32 	%r22, %r19;
	mov.u32 	%r23, %r1;
$L__BB2_5:
	setp.ge.u32 	%p4, %r23, %r14;
	mov.f64 	%fd122, 0d0000000000000000;
	@%p4 bra 	$L__BB2_7;
	ld.global.f64 	%fd122, [%rd14+-16384];
$L__BB2_7:
	add.s32 	%r7, %r23, 1024;
	setp.ge.u32 	%p5, %r7, %r14;
	mov.f64 	%fd123, 0d0000000000000000;
	@%p5 bra 	$L__BB2_9;
	ld.global.f64 	%fd123, [%rd14+-8192];
$L__BB2_9:
	setp.gt.u32 	%p6, %r1, 511;
	add.f64 	%fd15, %fd122, %fd123;
	st.shared.f64 	[%r2], %fd15;
	bar.sync 	0;
	@%p6 bra 	$L__BB2_11;
	ld.shared.f64 	%fd16, [%r2+4096];
	ld.shared.f64 	%fd17, [%r2];
	add.f64 	%fd18, %fd16, %fd17;
	st.shared.f64 	[%r2], %fd18;
$L__BB2_11:
	setp.gt.u32 	%p7, %r1, 255;
	bar.sync 	0;
	@%p7 bra 	$L__BB2_13;
	ld.shared.f64 	%fd19, [%r2+2048];
	ld.shared.f64 	%fd20, [%r2];
	add.f64 	%fd21, %fd19, %fd20;
	st.shared.f64 	[%r2], %fd21;
$L__BB2_13:
	setp.gt.u32 	%p8, %r1, 127;
	bar.sync 	0;
	@%p8 bra 	$L__BB2_15;
	ld.shared.f64 	%fd22, [%r2+1024];
	ld.shared.f64 	%fd23, [%r2];
	add.f64 	%fd24, %fd22, %fd23;
	st.shared.f64 	[%r2], %fd24;
$L__BB2_15:
	setp.gt.u32 	%p9, %r1, 63;
	bar.sync 	0;
	@%p9 bra 	$L__BB2_17;
	ld.shared.f64 	%fd25, [%r2+512];
	ld.shared.f64 	%fd26, [%r2];
	add.f64 	%fd27, %fd25, %fd26;
	st.shared.f64 	[%r2], %fd27;
$L__BB2_17:
	setp.gt.u32 	%p10, %r1, 31;
	bar.sync 	0;
	@%p10 bra 	$L__BB2_19;
	ld.volatile.shared.f64 	%fd28, [%r2+256];
	ld.volatile.shared.f64 	%fd29, [%r2];
	add.f64 	%fd30, %fd28, %fd29;
	st.volatile.shared.f64 	[%r2], %fd30;
	ld.volatile.shared.f64 	%fd31, [%r2+128];
	ld.volatile.shared.f64 	%fd32, [%r2];
	add.f64 	%fd33, %fd31, %fd32;
	st.volatile.shared.f64 	[%r2], %fd33;
	ld.volatile.shared.f64 	%fd34, [%r2+64];
	ld.volatile.shared.f64 	%fd35, [%r2];
	add.f64 	%fd36, %fd34, %fd35;
	st.volatile.shared.f64 	[%r2], %fd36;
	ld.volatile.shared.f64 	%fd37, [%r2+32];
	ld.volatile.shared.f64 	%fd38, [%r2];
	add.f64 	%fd39, %fd37, %fd38;
	st.volatile.shared.f64 	[%r2], %fd39;
	ld.volatile.shared.f64 	%fd40, [%r2+16];
	ld.volatile.shared.f64 	%fd41, [%r2];
	add.f64 	%fd42, %fd40, %fd41;
	st.volatile.shared.f64 	[%r2], %fd42;
	ld.volatile.shared.f64 	%fd43, [%r2+8];
	ld.volatile.shared.f64 	%fd44, [%r2];
	add.f64 	%fd45, %fd43, %fd44;
	st.volatile.shared.f64 	[%r2], %fd45;
$L__BB2_19:
	setp.ne.s32 	%p11, %r1, 0;
	bar.sync 	0;
	@%p11 bra 	$L__BB2_21;
	ld.shared.f64 	%fd46, [_ZZ8sumArrayILi1024EEvPKdiPdE4sArr];
	ld.shared.f64 	%fd47, [_ZZ8sumArrayILi1024EEvPKdiPdE7partial];
	add.f64 	%fd48, %fd46, %fd47;
	st.shared.f64 	[_ZZ8sumArrayILi1024EEvPKdiPdE7partial], %fd48;
$L__BB2_21:
	bar.sync 	0;
	add.s32 	%r8, %r7, 1024;
	setp.ge.u32 	%p12, %r8, %r14;
	mov.f64 	%fd124, 0d0000000000000000;
	@%p12 bra 	$L__BB2_23;
	ld.global.f64 	%fd124, [%rd14];
$L__BB2_23:
	add.s32 	%r9, %r8, 1024;
	setp.ge.u32 	%p13, %r9, %r14;
	mov.f64 	%fd125, 0d0000000000000000;
	@%p13 bra 	$L__BB2_25;
	ld.global.f64 	%fd125, [%rd14+8192];
$L__BB2_25:
	setp.gt.u32 	%p14, %r1, 511;
	add.f64 	%fd51, %fd124, %fd125;
	st.shared.f64 	[%r2], %fd51;
	bar.sync 	0;
	@%p14 bra 	$L__BB2_27;
	ld.shared.f64 	%fd52, [%r2+4096];
	ld.shared.f64 	%fd53, [%r2];
	add.f64 	%fd54, %fd52, %fd53;
	st.shared.f64 	[%r2], %fd54;
$L__BB2_27:
	setp.gt.u32 	%p15, %r1, 255;
	bar.sync 	0;
	@%p15 bra 	$L__BB2_29;
	ld.shared.f64 	%fd55, [%r2+2048];
	ld.shared.f64 	%fd56, [%r2];
	add.f64 	%fd57, %fd55, %fd56;
	st.shared.f64 	[%r2], %fd57;
$L__BB2_29:
	setp.gt.u32 	%p16, %r1, 127;
	bar.sync 	0;
	@%p16 bra 	$L__BB2_31;
	ld.shared.f64 	%fd58, [%r2+1024];
	ld.shared.f64 	%fd59, [%r2];
	add.f64 	%fd60, %fd58, %fd59;
	st.shared.f64 	[%r2], %fd60;
$L__BB2_31:
	setp.gt.u32 	%p17, %r1, 63;
	bar.sync 	0;
	@%p17 bra 	$L__BB2_33;
	ld.shared.f64 	%fd61, [%r2+512];
	ld.shared.f64 	%fd62, [%r2];
	add.f64 	%fd63, %fd61, %fd62;
	st.shared.f64 	[%r2], %fd63;
$L__BB2_33:
	setp.gt.u32 	%p18, %r1, 31;
	bar.sync 	0;
	@%p18 bra 	$L__BB2_35;
	ld.volatile.shared.f64 	%fd64, [%r2+256];
	ld.volatile.shared.f64 	%fd65, [%r2];
	add.f64 	%fd66, %fd64, %fd65;
	st.volatile.shared.f64 	[%r2], %fd66;
	ld.volatile.shared.f64 	%fd67, [%r2+128];
	ld.volatile.shared.f64 	%fd68, [%r2];
	add.f64 	%fd69, %fd67, %fd68;
	st.volatile.shared.f64 	[%r2], %fd69;
	ld.volatile.shared.f64 	%fd70, [%r2+64];
	ld.volatile.shared.f64 	%fd71, [%r2];
	add.f64 	%fd72, %fd70, %fd71;
	st.volatile.shared.f64 	[%r2], %fd72;
	ld.volatile.shared.f64 	%fd73, [%r2+32];
	ld.volatile.shared.f64 	%fd74, [%r2];
	add.f64 	%fd75, %fd73, %fd74;
	st.volatile.shared.f64 	[%r2], %fd75;
	ld.volatile.shared.f64 	%fd76, [%r2+16];
	ld.volatile.shared.f64 	%fd77, [%r2];
	add.f64 	%fd78, %fd76, %fd77;
	st.volatile.shared.f64 	[%r2], %fd78;
	ld.volatile.shared.f64 	%fd79, [%r2+8];
	ld.volatile.shared.f64 	%fd80, [%r2];
	add.f64 	%fd81, %fd79, %fd80;
	st.volatile.shared.f64 	[%r2], %fd81;
$L__BB2_35:
	setp.ne.s32 	%p19, %r1, 0;
	bar.sync 	0;
	@%p19 bra 	$L__BB2_37;
	ld.shared.f64 	%fd82, [_ZZ8sumArrayILi1024EEvPKdiPdE4sArr];
	ld.shared.f64 	%fd83, [_ZZ8sumArrayILi1024EEvPKdiPdE7partial];
	add.f64 	%fd84, %fd82, %fd83;
	st.shared.f64 	[_ZZ8sumArrayILi1024EEvPKdiPdE7partial], %fd84;
$L__BB2_37:
	bar.sync 	0;
	add.s32 	%r24, %r23, 4096;
	add.s64 	%rd14, %rd14, 32768;
	add.s32 	%r22, %r22, 2;
	setp.ne.s32 	%p20, %r22, 0;
	add.s32 	%r23, %r9, 1024;
	@%p20 bra 	$L__BB2_5;
$L__BB2_38:
	and.b32  	%r20, %r3, 2048;
	setp.ne.s32 	%p21, %r20, 0;
	@%p21 bra 	$L__BB2_56;
	setp.ge.u32 	%p22, %r24, %r14;
	mul.wide.u32 	%rd12, %r24, 8;
	add.s64 	%rd5, %rd1, %rd12;
	mov.f64 	%fd126, 0d0000000000000000;
	@%p22 bra 	$L__BB2_41;
	ld.global.f64 	%fd126, [%rd5];
$L__BB2_41:
	add.s32 	%r21, %r24, 1024;
	setp.ge.u32 	%p23, %r21, %r14;
	mov.f64 	%fd127, 0d0000000000000000;
	@%p23 bra 	$L__BB2_43;
	ld.global.f64 	%fd127, [%rd5+8192];
$L__BB2_43:
	add.f64 	%fd87, %fd126, %fd127;
	st.shared.f64 	[%r2], %fd87;
	bar.sync 	0;
	setp.gt.u32 	%p24, %r1, 511;
	@%p24 bra 	$L__BB2_45;
	ld.shared.f64 	%fd88, [%r2+4096];
	ld.shared.f64 	%fd89, [%r2];
	add.f64 	%fd90, %fd88, %fd89;
	st.shared.f64 	[%r2], %fd90;
$L__BB2_45:
	bar.sync 	0;
	setp.gt.u32 	%p25, %r1, 255;
	@%p25 bra 	$L__BB2_47;
	ld.shared.f64 	%fd91, [%r2+2048];
	ld.shared.f64 	%fd92, [%r2];
	add.f64 	%fd93, %fd91, %fd92;
	st.shared.f64 	[%r2], %fd93;
$L__BB2_47:
	bar.sync 	0;
	setp.gt.u32 	%p26, %r1, 127;
	@%p26 bra 	$L__BB2_49;
	ld.shared.f64 	%fd94, [%r2+1024];
	ld.shared.f64 	%fd95, [%r2];
	add.f64 	%fd96, %fd94, %fd95;
	st.shared.f64 	[%r2], %fd96;
$L__BB2_49:
	bar.sync 	0;
	setp.gt.u32 	%p27, %r1, 63;
	@%p27 bra 	$L__BB2_51;
	ld.shared.f64 	%fd97, [%r2+512];
	ld.shared.f64 	%fd98, [%r2];
	add.f64 	%fd99, %fd97, %fd98;
	st.shared.f64 	[%r2], %fd99;
$L__BB2_51:
	setp.gt.u32 	%p28, %r1, 31;
	bar.sync 	0;
	@%p28 bra 	$L__BB2_53;
	ld.volatile.shared.f64 	%fd100, [%r2+256];
	ld.volatile.shared.f64 	%fd101, [%r2];
	add.f64 	%fd102, %fd100, %fd101;
	st.volatile.shared.f64 	[%r2], %fd102;
	ld.volatile.shared.f64 	%fd103, [%r2+128];
	ld.volatile.shared.f64 	%fd104, [%r2];
	add.f64 	%fd105, %fd103, %fd104;
	st.volatile.shared.f64 	[%r2], %fd105;
	ld.volatile.shared.f64 	%fd106, [%r2+64];
	ld.volatile.shared.f64 	%fd107, [%r2];
	add.f64 	%fd108, %fd106, %fd107;
	st.volatile.shared.f64 	[%r2], %fd108;
	ld.volatile.shared.f64 	%fd109, [%r2+32];
	ld.volatile.shared.f64 	%fd110, [%r2];
	add.f64 	%fd111, %fd109, %fd110;
	st.volatile.shared.f64 	[%r2], %fd111;
	ld.volatile.shared.f64 	%fd112, [%r2+16];
	ld.volatile.shared.f64 	%fd113, [%r2];
	add.f64 	%fd114, %fd112, %fd113;
	st.volatile.shared.f64 	[%r2], %fd114;
	ld.volatile.shared.f64 	%fd115, [%r2+8];
	ld.volatile.shared.f64 	%fd116, [%r2];
	add.f64 	%fd117, %fd115, %fd116;
	st.volatile.shared.f64 	[%r2], %fd117;
$L__BB2_53:
	setp.ne.s32 	%p29, %r1, 0;
	bar.sync 	0;
	@%p29 bra 	$L__BB2_55;
	ld.shared.f64 	%fd118, [_ZZ8sumArrayILi1024EEvPKdiPdE4sArr];
	ld.shared.f64 	%fd119, [_ZZ8sumArrayILi1024EEvPKdiPdE7partial];
	add.f64 	%fd120, %fd118, %fd119;
	st.shared.f64 	[_ZZ8sumArrayILi1024EEvPKdiPdE7partial], %fd120;
$L__BB2_55:
	bar.sync 	0;
$L__BB2_56:
	setp.ne.s32 	%p30, %r1, 0;
	@%p30 bra 	$L__BB2_58;
	ld.shared.f64 	%fd121, [_ZZ8sumArrayILi1024EEvPKdiPdE7partial];
	cvta.to.global.u64 	%rd13, %rd6;
	st.global.f64 	[%rd13], %fd121;
$L__BB2_58:
	ret;

}
	// .globl	_Z20matrix_vector_kernelILi200ELi1024EEvPKdPdS2_i
.visible .entry _Z20matrix_vector_kernelILi200ELi1024EEvPKdPdS2_i(
	.param .u64 .ptr .align 1 _Z20matrix_vector_kernelILi200ELi1024EEvPKdPdS2_i_param_0,
	.param .u64 .ptr .align 1 _Z20matrix_vector_kernelILi200ELi1024EEvPKdPdS2_i_param_1,
	.param .u64 .ptr .align 1 _Z20matrix_vector_kernelILi200ELi1024EEvPKdPdS2_i_param_2,
	.param .u32 _Z20matrix_vector_kernelILi200ELi1024EEvPKdPdS2_i_param_3
)
{
	.reg .pred 	%p<15>;
	.reg .b32 	%r<25>;
	.reg .b64 	%rd<20>;
	.reg .b64 	%fd<48>;
	// demoted variable
	.shared .align 8 .b8 _ZZ15row_column_multILi1024EEvPKdjiS1_PdE4sArr[8192];
	// demoted variable
	.shared .align 8 .f64 _ZZ15row_column_multILi1024EEvPKdjiS1_PdE7partial;
	ld.param.u64 	%rd8, [_Z20matrix_vector_kernelILi200ELi1024EEvPKdPdS2_i_param_0];
	ld.param.u64 	%rd6, [_Z20matrix_vector_kernelILi200ELi1024EEvPKdPdS2_i_param_1];
	ld.param.u64 	%rd7, [_Z20matrix_vector_kernelILi200ELi1024EEvPKdPdS2_i_param_2];
	ld.param.u32 	%r14, [_Z20matrix_vector_kernelILi200ELi1024EEvPKdPdS2_i_param_3];
	cvta.to.global.u64 	%rd1, %rd8;
	mov.u32 	%r21, %ctaid.x;
	setp.ge.u32 	%p1, %r21, %r14;
	@%p1 bra 	$L__BB3_26;
	mov.u32 	%r2, %tid.x;
	shl.b32 	%r15, %r2, 3;
	mov.u32 	%r16, _ZZ15row_column_multILi1024EEvPKdjiS1_PdE4sArr;
	add.s32 	%r3, %r16, %r15;
	or.b32  	%r4, %r2, 1024;
	mul.wide.u32 	%rd9, %r2, 8;
	cvta.to.global.u64 	%rd10, %rd6;
	add.s64 	%rd11, %rd9, %rd10;
	add.s64 	%rd2, %rd11, 8192;
	cvta.to.global.u64 	%rd3, %rd7;
$L__BB3_2:
	setp.ne.s32 	%p2, %r2, 0;
	@%p2 bra 	$L__BB3_4;
	mov.b64 	%rd12, 0;
	st.shared.u64 	[_ZZ15row_column_multILi1024EEvPKdjiS1_PdE7partial], %rd12;
$L__BB3_4:
	setp.lt.s32 	%p3, %r14, 1;
	@%p3 bra 	$L__BB3_23;
	mad.lo.s32 	%r23, %r21, %r14, %r2;
	mov.b32 	%r22, 1024;
	mov.u64 	%rd19, %rd2;
	mov.u32 	%r24, %r4;
$L__BB3_6:
	add.s32 	%r18, %r24, -1024;
	setp.ge.u32 	%p4, %r18, %r14;
	mov.f64 	%fd46, 0d0000000000000000;
	@%p4 bra 	$L__BB3_8;
	mul.wide.u32 	%rd13, %r23, 8;
	add.s64 	%rd14, %rd1, %rd13;
	ld.global.f64 	%fd6, [%rd14];
	ld.global.f64 	%fd7, [%rd19+-8192];
	mul.f64 	%fd46, %fd6, %fd7;
$L__BB3_8:
	setp.ge.u32 	%p5, %r24, %r14;
	mov.f64 	%fd47, 0d0000000000000000;
	@%p5 bra 	$L__BB3_10;
	add.s32 	%r19, %r23, 1024;
	mul.wide.u32 	%rd15, %r19, 8;
	add.s64 	%rd16, %rd1, %rd15;
	ld.global.f64 	%fd9, [%rd16];
	ld.global.f64 	%fd10, [%rd19];
	mul.f64 	%fd47, %fd9, %fd10;
$L__BB3_10:
	setp.gt.u32 	%p6, %r2, 511;
	add.f64 	%fd11, %fd46, %fd47;
	st.shared.f64 	[%r3], %fd11;
	bar.sync 	0;
	@%p6 bra 	$L__BB3_12;
	ld.shared.f64 	%fd12, [%r3+4096];
	ld.shared.f64 	%fd13, [%r3];
	add.f64 	%fd14, %fd12, %fd13;
	st.shared.f64 	[%r3], %fd14;
$L__BB3_12:
	setp.gt.u32 	%p7, %r2, 255;
	bar.sync 	0;
	@%p7 bra 	$L__BB3_14;
	ld.shared.f64 	%fd15, [%r3+2048];
	ld.shared.f64 	%fd16, [%r3];
	add.f64 	%fd17, %fd15, %fd16;
	st.shared.f64 	[%r3], %fd17;
$L__BB3_14:
	setp.gt.u32 	%p8, %r2, 127;
	bar.sync 	0;
	@%p8 bra 	$L__BB3_16;
	ld.shared.f64 	%fd18, [%r3+1024];
	ld.shared.f64 	%fd19, [%r3];
	add.f64 	%fd20, %fd18, %fd19;
	st.shared.f64 	[%r3], %fd20;
$L__BB3_16:
	setp.gt.u32 	%p9, %r2, 63;
	bar.sync 	0;
	@%p9 bra 	$L__BB3_18;
	ld.shared.f64 	%fd21, [%r3+512];
	ld.shared.f64 	%fd22, [%r3];
	add.f64 	%fd23, %fd21, %fd22;
	st.shared.f64 	[%r3], %fd23;
$L__BB3_18:
	setp.gt.u32 	%p10, %r2, 31;
	bar.sync 	0;
	@%p10 bra 	$L__BB3_20;
	ld.volatile.shared.f64 	%fd24, [%r3+256];
	ld.volatile.shared.f64 	%fd25, [%r3];
	add.f64 	%fd26, %fd24, %fd25;
	st.volatile.shared.f64 	[%r3], %fd26;
	ld.volatile.shared.f64 	%fd27, [%r3+128];
	ld.volatile.shared.f64 	%fd28, [%r3];
	add.f64 	%fd29, %fd27, %fd28;
	st.volatile.shared.f64 	[%r3], %fd29;
	ld.volatile.shared.f64 	%fd30, [%r3+64];
	ld.volatile.shared.f64 	%fd31, [%r3];
	add.f64 	%fd32, %fd30, %fd31;
	st.volatile.shared.f64 	[%r3], %fd32;
	ld.volatile.shared.f64 	%fd33, [%r3+32];
	ld.volatile.shared.f64 	%fd34, [%r3];
	add.f64 	%fd35, %fd33, %fd34;
	st.volatile.shared.f64 	[%r3], %fd35;
	ld.volatile.shared.f64 	%fd36, [%r3+16];
	ld.volatile.shared.f64 	%fd37, [%r3];
	add.f64 	%fd38, %fd36, %fd37;
	st.volatile.shared.f64 	[%r3], %fd38;
	ld.volatile.shared.f64 	%fd39, [%r3+8];
	ld.volatile.shared.f64 	%fd40, [%r3];
	add.f64 	%fd41, %fd39, %fd40;
	st.volatile.shared.f64 	[%r3], %fd41;
$L__BB3_20:
	setp.ne.s32 	%p11, %r2, 0;
	bar.sync 	0;
	@%p11 bra 	$L__BB3_22;
	ld.shared.f64 	%fd42, [_ZZ15row_column_multILi1024EEvPKdjiS1_PdE4sArr];
	ld.shared.f64 	%fd43, [_ZZ15row_column_multILi1024EEvPKdjiS1_PdE7partial];
	add.f64 	%fd44, %fd42, %fd43;
	st.shared.f64 	[_ZZ15row_column_multILi1024EEvPKdjiS1_PdE7partial], %fd44;
$L__BB3_22:
	bar.sync 	0;
	add.s32 	%r24, %r24, 2048;
	add.s32 	%r23, %r23, 2048;
	add.s64 	%rd19, %rd19, 16384;
	add.s32 	%r12, %r22, 2048;
	add.s32 	%r20, %r22, 1024;
	setp.lt.s32 	%p12, %r20, %r14;
	mov.u32 	%r22, %r12;
	@%p12 bra 	$L__BB3_6;
$L__BB3_23:
	setp.ne.s32 	%p13, %r2, 0;
	@%p13 bra 	$L__BB3_25;
	ld.shared.f64 	%fd45, [_ZZ15row_column_multILi1024EEvPKdjiS1_PdE7partial];
	mul.wide.u32 	%rd17, %r21, 8;
	add.s64 	%rd18, %rd3, %rd17;
	st.global.f64 	[%rd18], %fd45;
$L__BB3_25:
	add.s32 	%r21, %r21, 200;
	setp.lt.u32 	%p14, %r21, %r14;
	@%p14 bra 	$L__BB3_2;
$L__BB3_26:
	ret;

}
	// .globl	_Z12axpby_kernelILi200ELi1024EEvPKdS1_Pdi
.visible .entry _Z12axpby_kernelILi200ELi1024EEvPKdS1_Pdi(
	.param .u64 .ptr .align 1 _Z12axpby_kernelILi200ELi1024EEvPKdS1_Pdi_param_0,
	.param .u64 .ptr .align 1 _Z12axpby_kernelILi200ELi1024EEvPKdS1_Pdi_param_1,
	.param .u64 .ptr .align 1 _Z12axpby_kernelILi200ELi1024EEvPKdS1_Pdi_param_2,
	.param .u32 _Z12axpby_kernelILi200ELi1024EEvPKdS1_Pdi_param_3
)
{
	.reg .pred 	%p<2>;
	.reg .b32 	%r<6>;
	.reg .b64 	%rd<10>;
	.reg .b64 	%fd<5>;

	ld.param.u64 	%rd1, [_Z12axpby_kernelILi200ELi1024EEvPKdS1_Pdi_param_0];
	ld.param.u64 	%rd2, [_Z12axpby_kernelILi200ELi1024EEvPKdS1_Pdi_param_1];
	ld.param.u64 	%rd3, [_Z12axpby_kernelILi200ELi1024EEvPKdS1_Pdi_param_2];
	ld.param.u32 	%r2, [_Z12axpby_kernelILi200ELi1024EEvPKdS1_Pdi_param_3];
	mov.u32 	%r3, %tid.x;
	mov.u32 	%r4, %ctaid.x;
	shl.b32 	%r5, %r4, 10;
	or.b32  	%r1, %r5, %r3;
	setp.ge.s32 	%p1, %r1, %r2;
	@%p1 bra 	$L__BB4_2;
	cvta.to.global.u64 	%rd4, %rd1;
	cvta.to.global.u64 	%rd5, %rd2;
	cvta.to.global.u64 	%rd6, %rd3;
	ld.global.f64 	%fd1, [%rd4];
	mul.wide.s32 	%rd7, %r1, 8;
	add.s64 	%rd8, %rd5, %rd7;
	ld.global.f64 	%fd2, [%rd8];
	add.s64 	%rd9, %rd6, %rd7;
	ld.global.f64 	%fd3, [%rd9];
	fma.rn.f64 	%fd4, %fd1, %fd2, %fd3;
	st.global.f64 	[%rd9], %fd4;
$L__BB4_2:
	ret;

}
	// .globl	_Z19_minus_axpby_kernelILi200ELi1024EEvPKdS1_Pdi
.visible .entry _Z19_minus_axpby_kernelILi200ELi1024EEvPKdS1_Pdi(
	.param .u64 .ptr .align 1 _Z19_minus_axpby_kernelILi200ELi1024EEvPKdS1_Pdi_param_0,
	.param .u64 .ptr .align 1 _Z19_minus_axpby_kernelILi200ELi1024EEvPKdS1_Pdi_param_1,
	.param .u64 .ptr .align 1 _Z19_minus_axpby_kernelILi200ELi1024EEvPKdS1_Pdi_param_2,
	.param .u32 _Z19_minus_axpby_kernelILi200ELi1024EEvPKdS1_Pdi_param_3
)
{
	.reg .pred 	%p<2>;
	.reg .b32 	%r<6>;
	.reg .b64 	%rd<10>;
	.reg .b64 	%fd<6>;

	ld.param.u64 	%rd1, [_Z19_minus_axpby_kernelILi200ELi1024EEvPKdS1_Pdi_param_0];
	ld.param.u64 	%rd2, [_Z19_minus_axpby_kernelILi200ELi1024EEvPKdS1_Pdi_param_1];
	ld.param.u64 	%rd3, [_Z19_minus_axpby_kernelILi200ELi1024EEvPKdS1_Pdi_param_2];
	ld.param.u32 	%r2, [_Z19_minus_axpby_kernelILi200ELi1024EEvPKdS1_Pdi_param_3];
	mov.u32 	%r3, %tid.x;
	mov.u32 	%r4, %ctaid.x;
	shl.b32 	%r5, %r4, 10;
	or.b32  	%r1, %r5, %r3;
	setp.ge.s32 	%p1, %r1, %r2;
	@%p1 bra 	$L__BB5_2;
	cvta.to.global.u64 	%rd4, %rd1;
	cvta.to.global.u64 	%rd5, %rd2;
	cvta.to.global.u64 	%rd6, %rd3;
	ld.global.f64 	%fd1, [%rd4];
	mul.wide.s32 	%rd7, %r1, 8;
	add.s64 	%rd8, %rd5, %rd7;
	ld.global.f64 	%fd2, [%rd8];
	add.s64 	%rd9, %rd6, %rd7;
	ld.global.f64 	%fd3, [%rd9];
	mul.f64 	%fd4, %fd1, %fd2;
	sub.f64 	%fd5, %fd3, %fd4;
	st.global.f64 	[%rd9], %fd5;
$L__BB5_2:
	ret;

}
	// .globl	_Z11xpby_kernelILi200ELi1024EEvPKdPdS1_i
.visible .entry _Z11xpby_kernelILi200ELi1024EEvPKdPdS1_i(
	.param .u64 .ptr .align 1 _Z11xpby_kernelILi200ELi1024EEvPKdPdS1_i_param_0,
	.param .u64 .ptr .align 1 _Z11xpby_kernelILi200ELi1024EEvPKdPdS1_i_param_1,
	.param .u64 .ptr .align 1 _Z11xpby_kernelILi200ELi1024EEvPKdPdS1_i_param_2,
	.param .u32 _Z11xpby_kernelILi200ELi1024EEvPKdPdS1_i_param_3
)
{
	.reg .pred 	%p<2>;
	.reg .b32 	%r<6>;
	.reg .b64 	%rd<10>;
	.reg .b64 	%fd<5>;

	ld.param.u64 	%rd1, [_Z11xpby_kernelILi200ELi1024EEvPKdPdS1_i_param_0];
	ld.param.u64 	%rd2, [_Z11xpby_kernelILi200ELi1024EEvPKdPdS1_i_param_1];
	ld.param.u64 	%rd3, [_Z11xpby_kernelILi200ELi1024EEvPKdPdS1_i_param_2];
	ld.param.u32 	%r2, [_Z11xpby_kernelILi200ELi1024EEvPKdPdS1_i_param_3];
	mov.u32 	%r3, %tid.x;
	mov.u32 	%r4, %ctaid.x;
	shl.b32 	%r5, %r4, 10;
	or.b32  	%r1, %r5, %r3;
	setp.ge.s32 	%p1, %r1, %r2;
	@%p1 bra 	$L__BB6_2;
	cvta.to.global.u64 	%rd4, %rd1;
	cvta.to.global.u64 	%rd5, %rd3;
	cvta.to.global.u64 	%rd6, %rd2;
	mul.wide.s32 	%rd7, %r1, 8;
	add.s64 	%rd8, %rd4, %rd7;
	ld.global.f64 	%fd1, [%rd8];
	ld.global.f64 	%fd2, [%rd5];
	add.s64 	%rd9, %rd6, %rd7;
	ld.global.f64 	%fd3, [%rd9];
	fma.rn.f64 	%fd4, %fd2, %fd3, %fd1;
	st.global.f64 	[%rd9], %fd4;
$L__BB6_2:
	ret;

}


// ===== COMPILED SASS (sm_100) =====

	.target	sm_100

	.elftype	@"ET_EXEC"


//--------------------- .note.nv.tkinfo           --------------------------
	.section	.note.nv.tkinfo,"",@"SHT_NOTE"
	.sectionflags	@"SHF_NOTE_NV_TKINFO"
	.tkinfo
        /*0018*/ 	.word	0x00000002
        /*0030*/ 	.string	""
        /*0030*/ 	.string	"ptxas"
        /*0030*/ 	.string	"Cuda compilation tools, release 13.0, V13.0.88"
        /*0030*/ 	.string	"Build cuda_13.0.r13.0/compiler.36424714_0"
        /*0030*/ 	.string	"-arch sm_100 -m 64 "



//--------------------- .note.nv.cuinfo           --------------------------
	.section	.note.nv.cuinfo,"",@"SHT_NOTE"
	.sectionflags	@"SHF_NOTE_NV_CUINFO"
        /*0018*/ 	.short	0x0002
        /*001a*/ 	.short	0x0064
        /*001c*/ 	.short	0x0082
	.zero		2


//--------------------- .nv.info                  --------------------------
	.section	.nv.info,"",@"SHT_CUDA_INFO"
	.align	4


	//----- nvinfo : EIATTR_REGCOUNT
	.align		4
        /*0000*/ 	.byte	0x04, 0x2f
        /*0002*/ 	.short	(.L_1 - .L_0)
	.align		4
.L_0:
        /*0004*/ 	.word	index@(_Z6dividePdS_S_)
        /*0008*/ 	.word	0x00000018


	//----- nvinfo : EIATTR_FRAME_SIZE
	.align		4
.L_1:
        /*000c*/ 	.byte	0x04, 0x11
        /*000e*/ 	.short	(.L_3 - .L_2)
	.align		4
.L_2:
        /*0010*/ 	.word	index@($__internal_0_$__cuda_sm20_div_rn_f64_full)
        /*0014*/ 	.word	0x00000000


	//----- nvinfo : EIATTR_FRAME_SIZE
	.align		4
.L_3:
        /*0018*/ 	.byte	0x04, 0x11
        /*001a*/ 	.short	(.L_5 - .L_4)
	.align		4
.L_4:
        /*001c*/ 	.word	index@(_Z6dividePdS_S_)
        /*0020*/ 	.word	0x00000000


	//----- nvinfo : EIATTR_REGCOUNT
	.align		4
.L_5:
        /*0024*/ 	.byte	0x04, 0x2f
        /*0026*/ 	.short	(.L_7 - .L_6)
	.align		4
.L_6:
        /*0028*/ 	.word	index@(_Z18dot_product_kernelILi200ELi1024EEvPKdS1_Pdi)
        /*002c*/ 	.word	0x00000014


	//----- nvinfo : EIATTR_FRAME_SIZE
	.align		4
.L_7:
        /*0030*/ 	.byte	0x04, 0x11
        /*0032*/ 	.short	(.L_9 - .L_8)
	.align		4
.L_8:
        /*0034*/ 	.word	index@(_Z18dot_product_kernelILi200ELi1024EEvPKdS1_Pdi)
        /*0038*/ 	.word	0x00000000


	//----- nvinfo : EIATTR_REGCOUNT
	.align		4
.L_9:
        /*003c*/ 	.byte	0x04, 0x2f
        /*003e*/ 	.short	(.L_11 - .L_10)
	.align		4
.L_10:
        /*0040*/ 	.word	index@(_Z8sumArrayILi1024EEvPKdiPd)
        /*0044*/ 	.word	0x00000014


	//----- nvinfo : EIATTR_FRAME_SIZE
	.align		4
.L_11:
        /*0048*/ 	.byte	0x04, 0x11
        /*004a*/ 	.short	(.L_13 - .L_12)
	.align		4
.L_12:
        /*004c*/ 	.word	index@(_Z8sumArrayILi1024EEvPKdiPd)
        /*0050*/ 	.word	0x00000000


	//----- nvinfo : EIATTR_REGCOUNT
	.align		4
.L_13:
        /*0054*/ 	.byte	0x04, 0x2f
        /*0056*/ 	.short	(.L_15 - .L_14)
	.align		4
.L_14:
        /*0058*/ 	.word	index@(_Z20matrix_vector_kernelILi200ELi1024EEvPKdPdS2_i)
        /*005c*/ 	.word	0x00000019


	//----- nvinfo : EIATTR_FRAME_SIZE
	.align		4
.L_15:
        /*0060*/ 	.byte	0x04, 0x11
        /*0062*/ 	.short	(.L_17 - .L_16)
	.align		4
.L_16:
        /*0064*/ 	.word	index@(_Z20matrix_vector_kernelILi200ELi1024EEvPKdPdS2_i)
        /*0068*/ 	.word	0x00000000


	//----- nvinfo : EIATTR_REGCOUNT
	.align		4
.L_17:
        /*006c*/ 	.byte	0x04, 0x2f
        /*006e*/ 	.short	(.L_19 - .L_18)
	.align		4
.L_18:
        /*0070*/ 	.word	index@(_Z12axpby_kernelILi200ELi1024EEvPKdS1_Pdi)
        /*0074*/ 	.word	0x0000000c


	//----- nvinfo : EIATTR_FRAME_SIZE
	.align		4
.L_19:
        /*0078*/ 	.byte	0x04, 0x11
        /*007a*/ 	.short	(.L_21 - .L_20)
	.align		4
.L_20:
        /*007c*/ 	.word	index@(_Z12axpby_kernelILi200ELi1024EEvPKdS1_Pdi)
        /*0080*/ 	.word	0x00000000


	//----- nvinfo : EIATTR_REGCOUNT
	.align		4
.L_21:
        /*0084*/ 	.byte	0x04, 0x2f
        /*0086*/ 	.short	(.L_23 - .L_22)
	.align		4
.L_22:
        /*0088*/ 	.word	index@(_Z19_minus_axpby_kernelILi200ELi1024EEvPKdS1_Pdi)
        /*008c*/ 	.word	0x0000000c


	//----- nvinfo : EIATTR_FRAME_SIZE
	.align		4
.L_23:
        /*0090*/ 	.byte	0x04, 0x11
        /*0092*/ 	.short	(.L_25 - .L_24)
	.align		4
.L_24:
        /*0094*/ 	.word	index@(_Z19_minus_axpby_kernelILi200ELi1024EEvPKdS1_Pdi)
        /*0098*/ 	.word	0x00000000


	//----- nvinfo : EIATTR_REGCOUNT
	.align		4
.L_25:
        /*009c*/ 	.byte	0x04, 0x2f
        /*009e*/ 	.short	(.L_27 - .L_26)
	.align		4
.L_26:
        /*00a0*/ 	.word	index@(_Z11xpby_kernelILi200ELi1024EEvPKdPdS1_i)
        /*00a4*/ 	.word	0x0000000c


	//----- nvinfo : EIATTR_FRAME_SIZE
	.align		4
.L_27:
        /*00a8*/ 	.byte	0x04, 0x11
        /*00aa*/ 	.short	(.L_29 - .L_28)
	.align		4
.L_28:
        /*00ac*/ 	.word	index@(_Z11xpby_kernelILi200ELi1024EEvPKdPdS1_i)
        /*00b0*/ 	.word	0x00000000


	//----- nvinfo : EIATTR_MIN_STACK_SIZE
	.align		4
.L_29:
        /*00b4*/ 	.byte	0x04, 0x12
        /*00b6*/ 	.short	(.L_31 - .L_30)
	.align		4
.L_30:
        /*00b8*/ 	.word	index@(_Z11xpby_kernelILi200ELi1024EEvPKdPdS1_i)
        /*00bc*/ 	.word	0x00000000


	//----- nvinfo : EIATTR_MIN_STACK_SIZE
	.align		4
.L_31:
        /*00c0*/ 	.byte	0x04, 0x12
        /*00c2*/ 	.short	(.L_33 - .L_32)
	.align		4
.L_32:
        /*00c4*/ 	.word	index@(_Z19_minus_axpby_kernelILi200ELi1024EEvPKdS1_Pdi)
        /*00c8*/ 	.word	0x00000000


	//----- nvinfo : EIATTR_MIN_STACK_SIZE
	.align		4
.L_33:
        /*00cc*/ 	.byte	0x04, 0x12
        /*00ce*/ 	.short	(.L_35 - .L_34)
	.align		4
.L_34:
        /*00d0*/ 	.word	index@(_Z12axpby_kernelILi200ELi1024EEvPKdS1_Pdi)
        /*00d4*/ 	.word	0x00000000


	//----- nvinfo : EIATTR_MIN_STACK_SIZE
	.align		4
.L_35:
        /*00d8*/ 	.byte	0x04, 0x12
        /*00da*/ 	.short	(.L_37 - .L_36)
	.align		4
.L_36:
        /*00dc*/ 	.word	index@(_Z20matrix_vector_kernelILi200ELi1024EEvPKdPdS2_i)
        /*00e0*/ 	.word	0x00000000


	//----- nvinfo : EIATTR_MIN_STACK_SIZE
	.align		4
.L_37:
        /*00e4*/ 	.byte	0x04, 0x12
        /*00e6*/ 	.short	(.L_39 - .L_38)
	.align		4
.L_38:
        /*00e8*/ 	.word	index@(_Z8sumArrayILi1024EEvPKdiPd)
        /*00ec*/ 	.word	0x00000000


	//----- nvinfo : EIATTR_MIN_STACK_SIZE
	.align		4
.L_39:
        /*00f0*/ 	.byte	0x04, 0x12
        /*00f2*/ 	.short	(.L_41 - .L_40)
	.align		4
.L_40:
        /*00f4*/ 	.word	index@(_Z18dot_product_kernelILi200ELi1024EEvPKdS1_Pdi)
        /*00f8*/ 	.word	0x00000000


	//----- nvinfo : EIATTR_MIN_STACK_SIZE
	.align		4
.L_41:
        /*00fc*/ 	.byte	0x04, 0x12
        /*00fe*/ 	.short	(.L_43 - .L_42)
	.align		4
.L_42:
        /*0100*/ 	.word	index@(_Z6dividePdS_S_)
        /*0104*/ 	.word	0x00000000
.L_43:


//--------------------- .nv.compat                --------------------------
	.section	.nv.compat,"",@"SHT_CUDA_COMPAT_INFO"
	.align	4
        /*0000*/ 	.byte	0x02, 0x09, 0x00, 0x00, 0x02, 0x02, 0x01, 0x00, 0x02, 0x05, 0x05, 0x00, 0x03, 0x07, 0x01, 0x01
        /*0010*/ 	.byte	0x02, 0x03, 0x00, 0x00, 0x02, 0x06, 0x01, 0x00, 0x04, 0x0b, 0x08, 0x00, 0x01, 0x00, 0x00, 0x00
        /*0020*/ 	.byte	0x00, 0x00, 0x00, 0x00


//--------------------- .nv.info._Z11xpby_kernelILi200ELi1024EEvPKdPdS1_i --------------------------
	.section	.nv.info._Z11xpby_kernelILi200ELi1024EEvPKdPdS1_i,"",@"SHT_CUDA_INFO"
	.sectionflags	@""
	.align	4


	//----- nvinfo : EIATTR_CUDA_API_VERSION
	.align		4
        /*0000*/ 	.byte	0x04, 0x37
        /*0002*/ 	.short	(.L_45 - .L_44)
.L_44:
        /*0004*/ 	.word	0x00000082


	//----- nvinfo : EIATTR_KPARAM_INFO
	.align		4
.L_45:
        /*0008*/ 	.byte	0x04, 0x17
        /*000a*/ 	.short	(.L_47 - .L_46)
.L_46:
        /*000c*/ 	.word	0x00000000
        /*0010*/ 	.short	0x0003
        /*0012*/ 	.short	0x0018
        /*0014*/ 	.byte	0x00, 0xf0, 0x11, 0x00


	//----- nvinfo : EIATTR_KPARAM_INFO
	.align		4
.L_47:
        /*0018*/ 	.byte	0x04, 0x17
        /*001a*/ 	.short	(.L_49 - .L_48)
.L_48:
        /*001c*/ 	.word	0x00000000
        /*0020*/ 	.short	0x0002
        /*0022*/ 	.short	0x0010
        /*0024*/ 	.byte	0x00, 0xf5, 0x21, 0x00


	//----- nvinfo : EIATTR_KPARAM_INFO
	.align		4
.L_49:
        /*0028*/ 	.byte	0x04, 0x17
        /*002a*/ 	.short	(.L_51 - .L_50)
.L_50:
        /*002c*/ 	.word	0x00000000
        /*0030*/ 	.short	0x0001
        /*0032*/ 	.short	0x0008
        /*0034*/ 	.byte	0x00, 0xf5, 0x21, 0x00


	//----- nvinfo : EIATTR_KPARAM_INFO
	.align		4
.L_51:
        /*0038*/ 	.byte	0x04, 0x17
        /*003a*/ 	.short	(.L_53 - .L_52)
.L_52:
        /*003c*/ 	.word	0x00000000
        /*0040*/ 	.short	0x0000
        /*0042*/ 	.short	0x0000
        /*0044*/ 	.byte	0x00, 0xf5, 0x21, 0x00


	//----- nvinfo : EIATTR_SPARSE_MMA_MASK
	.align		4
.L_53:
        /*0048*/ 	.byte	0x03, 0x50
        /*004a*/ 	.short	0x0000


	//----- nvinfo : EIATTR_MAXREG_COUNT
	.align		4
        /*004c*/ 	.byte	0x03, 0x1b
        /*004e*/ 	.short	0x00ff


	//----- nvinfo : EIATTR_MERCURY_ISA_VERSION
	.align		4
        /*0050*/ 	.byte	0x03, 0x5f
        /*0052*/ 	.short	0x0101


	//----- nvinfo : EIATTR_VRC_CTA_INIT_COUNT
	.align		4
        /*0054*/ 	.byte	0x02, 0x4a
	.zero		1
	.zero		1


	//----- nvinfo : EIATTR_EXIT_INSTR_OFFSETS
	.align		4
        /*0058*/ 	.byte	0x04, 0x1c
        /*005a*/ 	.short	(.L_55 - .L_54)


	//   ....[0]....
.L_54:
        /*005c*/ 	.word	0x00000070


	//   ....[1]....
        /*0060*/ 	.word	0x00000130


	//----- nvinfo : EIATTR_CBANK_PARAM_SIZE
	.align		4
.L_55:
        /*0064*/ 	.byte	0x03, 0x19
        /*0066*/ 	.short	0x001c


	//----- nvinfo : EIATTR_PARAM_CBANK
	.align		4
        /*0068*/ 	.byte	0x04, 0x0a
        /*006a*/ 	.short	(.L_57 - .L_56)
	.align		4
.L_56:
        /*006c*/ 	.word	index@(.nv.constant0._Z11xpby_kernelILi200ELi1024EEvPKdPdS1_i)
        /*0070*/ 	.short	0x0380
        /*0072*/ 	.short	0x001c


	//----- nvinfo : EIATTR_SW_WAR
	.align		4
.L_57:
        /*0074*/ 	.byte	0x04, 0x36
        /*0076*/ 	.short	(.L_59 - .L_58)
.L_58:
        /*0078*/ 	.word	0x00000008
.L_59:


//--------------------- .nv.info._Z19_minus_axpby_kernelILi200ELi1024EEvPKdS1_Pdi --------------------------
	.section	.nv.info._Z19_minus_axpby_kernelILi200ELi1024EEvPKdS1_Pdi,"",@"SHT_CUDA_INFO"
	.sectionflags	@""
	.align	4


	//----- nvinfo : EIATTR_CUDA_API_VERSION
	.align		4
        /*0000*/ 	.byte	0x04, 0x37
        /*0002*/ 	.short	(.L_61 - .L_60)
.L_60:
        /*0004*/ 	.word	0x00000082


	//----- nvinfo : EIATTR_KPARAM_INFO
	.align		4
.L_61:
        /*0008*/ 	.byte	0x04, 0x17
        /*000a*/ 	.short	(.L_63 - .L_62)
.L_62:
        /*000c*/ 	.word	0x00000000
        /*0010*/ 	.short	0x0003
        /*0012*/ 	.short	0x0018
        /*0014*/ 	.byte	0x00, 0xf0, 0x11, 0x00


	//----- nvinfo : EIATTR_KPARAM_INFO
	.align		4
.L_63:
        /*0018*/ 	.byte	0x04, 0x17
        /*001a*/ 	.short	(.L_65 - .L_64)
.L_64:
        /*001c*/ 	.word	0x00000000
        /*0020*/ 	.short	0x0002
        /*0022*/ 	.short	0x0010
        /*0024*/ 	.byte	0x00, 0xf5, 0x21, 0x00


	//----- nvinfo : EIATTR_KPARAM_INFO
	.align		4
.L_65:
        /*0028*/ 	.byte	0x04, 0x17
        /*002a*/ 	.short	(.L_67 - .L_66)
.L_66:
        /*002c*/ 	.word	0x00000000
        /*0030*/ 	.short	0x0001
        /*0032*/ 	.short	0x0008
        /*0034*/ 	.byte	0x00, 0xf5, 0x21, 0x00


	//----- nvinfo : EIATTR_KPARAM_INFO
	.align		4
.L_67:
        /*0038*/ 	.byte	0x04, 0x17
        /*003a*/ 	.short	(.L_69 - .L_68)
.L_68:
        /*003c*/ 	.word	0x00000000
        /*0040*/ 	.short	0x0000
        /*0042*/ 	.short	0x0000
        /*0044*/ 	.byte	0x00, 0xf5, 0x21, 0x00


	//----- nvinfo : EIATTR_SPARSE_MMA_MASK
	.align		4
.L_69:
        /*0048*/ 	.byte	0x03, 0x50
        /*004a*/ 	.short	0x0000


	//----- nvinfo : EIATTR_MAXREG_COUNT
	.align		4
        /*004c*/ 	.byte	0x03, 0x1b
        /*004e*/ 	.short	0x00ff


	//----- nvinfo : EIATTR_MERCURY_ISA_VERSION
	.align		4
        /*0050*/ 	.byte	0x03, 0x5f
        /*0052*/ 	.short	0x0101


	//----- nvinfo : EIATTR_VRC_CTA_INIT_COUNT
	.align		4
        /*0054*/ 	.byte	0x02, 0x4a
	.zero		1
	.zero		1


	//----- nvinfo : EIATTR_EXIT_INSTR_OFFSETS
	.align		4
        /*0058*/ 	.byte	0x04, 0x1c
        /*005a*/ 	.short	(.L_71 - .L_70)


	//   ....[0]....
.L_70:
        /*005c*/ 	.word	0x00000070


	//   ....[1]....
        /*0060*/ 	.word	0x00000130


	//----- nvinfo : EIATTR_CBANK_PARAM_SIZE
	.align		4
.L_71:
        /*0064*/ 	.byte	0x03, 0x19
        /*0066*/ 	.short	0x001c


	//----- nvinfo : EIATTR_PARAM_CBANK
	.align		4
        /*0068*/ 	.byte	0x04, 0x0a
        /*006a*/ 	.short	(.L_73 - .L_72)
	.align		4
.L_72:
        /*006c*/ 	.word	index@(.nv.constant0._Z19_minus_axpby_kernelILi200ELi1024EEvPKdS1_Pdi)
        /*0070*/ 	.short	0x0380
        /*0072*/ 	.short	0x001c


	//----- nvinfo : EIATTR_SW_WAR
	.align		4
.L_73:
        /*0074*/ 	.byte	0x04, 0x36
        /*0076*/ 	.short	(.L_75 - .L_74)
.L_74:
        /*0078*/ 	.word	0x00000008
.L_75:


//--------------------- .nv.info._Z12axpby_kernelILi200ELi1024EEvPKdS1_Pdi --------------------------
	.section	.nv.info._Z12axpby_kernelILi200ELi1024EEvPKdS1_Pdi,"",@"SHT_CUDA_INFO"
	.sectionflags	@""
	.align	4


	//----- nvinfo : EIATTR_CUDA_API_VERSION
	.align		4
        /*0000*/ 	.byte	0x04, 0x37
        /*0002*/ 	.short	(.L_77 - .L_76)
.L_76:
        /*0004*/ 	.word	0x00000082


	//----- nvinfo : EIATTR_KPARAM_INFO
	.align		4
.L_77:
        /*0008*/ 	.byte	0x04, 0x17
        /*000a*/ 	.short	(.L_79 - .L_78)
.L_78:
        /*000c*/ 	.word	0x00000000
        /*0010*/ 	.short	0x0003
        /*0012*/ 	.short	0x0018
        /*0014*/ 	.byte	0x00, 0xf0, 0x11, 0x00


	//----- nvinfo : EIATTR_KPARAM_INFO
	.align		4
.L_79:
        /*0018*/ 	.byte	0x04, 0x17
        /*001a*/ 	.short	(.L_81 - .L_80)
.L_80:
        /*001c*/ 	.word	0x00000000
        /*0020*/ 	.short	0x0002
        /*0022*/ 	.short	0x0010
        /*0024*/ 	.byte	0x00, 0xf5, 0x21, 0x00


	//----- nvinfo : EIATTR_KPARAM_INFO
	.align		4
.L_81:
        /*0028*/ 	.byte	0x04, 0x17
        /*002a*/ 	.short	(.L_83 - .L_82)
.L_82:
        /*002c*/ 	.word	0x00000000
        /*0030*/ 	.short	0x0001
        /*0032*/ 	.short	0x0008
        /*0034*/ 	.byte	0x00, 0xf5, 0x21, 0x00


	//----- nvinfo : EIATTR_KPARAM_INFO
	.align		4
.L_83:
        /*0038*/ 	.byte	0x04, 0x17
        /*003a*/ 	.short	(.L_85 - .L_84)
.L_84:
        /*003c*/ 	.word	0x00000000
        /*0040*/ 	.short	0x0000
        /*0042*/ 	.short	0x0000
        /*0044*/ 	.byte	0x00, 0xf5, 0x21, 0x00


	//----- nvinfo : EIATTR_SPARSE_MMA_MASK
	.align		4
.L_85:
        /*0048*/ 	.byte	0x03, 0x50
        /*004a*/ 	.short	0x0000


	//----- nvinfo : EIATTR_MAXREG_COUNT
	.align		4
        /*004c*/ 	.byte	0x03, 0x1b
        /*004e*/ 	.short	0x00ff


	//----- nvinfo : EIATTR_MERCURY_ISA_VERSION
	.align		4
        /*0050*/ 	.byte	0x03, 0x5f
        /*0052*/ 	.short	0x0101


	//----- nvinfo : EIATTR_VRC_CTA_INIT_COUNT
	.align		4
        /*0054*/ 	.byte	0x02, 0x4a
	.zero		1
	.zero		1


	//----- nvinfo : EIATTR_EXIT_INSTR_OFFSETS
	.align		4
        /*0058*/ 	.byte	0x04, 0x1c
        /*005a*/ 	.short	(.L_87 - .L_86)


	//   ....[0]....
.L_86:
        /*005c*/ 	.word	0x00000070


	//   ....[1]....
        /*0060*/ 	.word	0x00000130


	//----- nvinfo : EIATTR_CBANK_PARAM_SIZE
	.align		4
.L_87:
        /*0064*/ 	.byte	0x03, 0x19
        /*0066*/ 	.short	0x001c


	//----- nvinfo : EIATTR_PARAM_CBANK
	.align		4
        /*0068*/ 	.byte	0x04, 0x0a
        /*006a*/ 	.short	(.L_89 - .L_88)
	.align		4
.L_88:
        /*006c*/ 	.word	index@(.nv.constant0._Z12axpby_kernelILi200ELi1024EEvPKdS1_Pdi)
        /*0070*/ 	.short	0x0380
        /*0072*/ 	.short	0x001c


	//----- nvinfo : EIATTR_SW_WAR
	.align		4
.L_89:
        /*0074*/ 	.byte	0x04, 0x36
        /*0076*/ 	.short	(.L_91 - .L_90)
.L_90:
        /*0078*/ 	.word	0x00000008
.L_91:


//--------------------- .nv.info._Z20matrix_vector_kernelILi200ELi1024EEvPKdPdS2_i --------------------------
	.section	.nv.info._Z20matrix_vector_kernelILi200ELi1024EEvPKdPdS2_i,"",@"SHT_CUDA_INFO"
	.sectionflags	@""
	.align	4


	//----- nvinfo : EIATTR_CUDA_API_VERSION
	.align		4
        /*0000*/ 	.byte	0x04, 0x37
        /*0002*/ 	.short	(.L_93 - .L_92)
.L_92:
        /*0004*/ 	.word	0x00000082


	//----- nvinfo : EIATTR_KPARAM_INFO
	.align		4
.L_93:
        /*0008*/ 	.byte	0x04, 0x17
        /*000a*/ 	.short	(.L_95 - .L_94)
.L_94:
        /*000c*/ 	.word	0x00000000
        /*0010*/ 	.short	0x0003
        /*0012*/ 	.short	0x0018
        /*0014*/ 	.byte	0x00, 0xf0, 0x11, 0x00


	//----- nvinfo : EIATTR_KPARAM_INFO
	.align		4
.L_95:
        /*0018*/ 	.byte	0x04, 0x17
        /*001a*/ 	.short	(.L_97 - .L_96)
.L_96:
        /*001c*/ 	.word	0x00000000
        /*0020*/ 	.short	0x0002
        /*0022*/ 	.short	0x0010
        /*0024*/ 	.byte	0x00, 0xf5, 0x21, 0x00


	//----- nvinfo : EIATTR_KPARAM_INFO
	.align		4
.L_97:
        /*0028*/ 	.byte	0x04, 0x17
        /*002a*/ 	.short	(.L_99 - .L_98)
.L_98:
        /*002c*/ 	.word	0x00000000
        /*0030*/ 	.short	0x0001
        /*0032*/ 	.short	0x0008
        /*0034*/ 	.byte	0x00, 0xf5, 0x21, 0x00


	//----- nvinfo : EIATTR_KPARAM_INFO
	.align		4
.L_99:
        /*0038*/ 	.byte	0x04, 0x17
        /*003a*/ 	.short	(.L_101 - .L_100)
.L_100:
        /*003c*/ 	.word	0x00000000
        /*0040*/ 	.short	0x0000
        /*0042*/ 	.short	0x0000
        /*0044*/ 	.byte	0x00, 0xf5, 0x21, 0x00


	//----- nvinfo : EIATTR_SPARSE_MMA_MASK
	.align		4
.L_101:
        /*0048*/ 	.byte	0x03, 0x50
        /*004a*/ 	.short	0x0000


	//----- nvinfo : EIATTR_MAXREG_COUNT
	.align		4
        /*004c*/ 	.byte	0x03, 0x1b
        /*004e*/ 	.short	0x00ff


	//----- nvinfo : EIATTR_NUM_BARRIERS
	.align		4
        /*0050*/ 	.byte	0x02, 0x4c
        /*0052*/ 	.byte	0x01
	.zero		1


	//----- nvinfo : EIATTR_MERCURY_ISA_VERSION
	.align		4
        /*0054*/ 	.byte	0x03, 0x5f
        /*0056*/ 	.short	0x0101


	//----- nvinfo : EIATTR_VRC_CTA_INIT_COUNT
	.align		4
        /*0058*/ 	.byte	0x02, 0x4a
	.zero		1
	.zero		1


	//----- nvinfo : EIATTR_EXIT_INSTR_OFFSETS
	.align		4
        /*005c*/ 	.byte	0x04, 0x1c
        /*005e*/ 	.short	(.L_103 - .L_102)


	//   ....[0]....
.L_102:
        /*0060*/ 	.word	0x00000040


	//   ....[1]....
        /*0064*/ 	.word	0x00000840


	//----- nvinfo : EIATTR_CRS_STACK_SIZE
	.align		4
.L_103:
        /*0068*/ 	.byte	0x04, 0x1e
        /*006a*/ 	.short	(.L_105 - .L_104)
.L_104:
        /*006c*/ 	.word	0x00000000


	//----- nvinfo : EIATTR_CBANK_PARAM_SIZE
	.align		4
.L_105:
        /*0070*/ 	.byte	0x03, 0x19
        /*0072*/ 	.short	0x001c


	//----- nvinfo : EIATTR_PARAM_CBANK
	.align		4
        /*0074*/ 	.byte	0x04, 0x0a
        /*0076*/ 	.short	(.L_107 - .L_106)
	.align		4
.L_106:
        /*0078*/ 	.word	index@(.nv.constant0._Z20matrix_vector_kernelILi200ELi1024EEvPKdPdS2_i)
        /*007c*/ 	.short	0x0380
        /*007e*/ 	.short	0x001c


	//----- nvinfo : EIATTR_SW_WAR
	.align		4
.L_107:
        /*0080*/ 	.byte	0x04, 0x36
        /*0082*/ 	.short	(.L_109 - .L_108)
.L_108:
        /*0084*/ 	.word	0x00000008
.L_109:


//--------------------- .nv.info._Z8sumArrayILi1024EEvPKdiPd --------------------------
	.section	.nv.info._Z8sumArrayILi1024EEvPKdiPd,"",@"SHT_CUDA_INFO"
	.sectionflags	@""
	.align	4


	//----- nvinfo : EIATTR_CUDA_API_VERSION
	.align		4
        /*0000*/ 	.byte	0x04, 0x37
        /*0002*/ 	.short	(.L_111 - .L_110)
.L_110:
        /*0004*/ 	.word	0x00000082


	//----- nvinfo : EIATTR_KPARAM_INFO
	.align		4
.L_111:
        /*0008*/ 	.byte	0x04, 0x17
        /*000a*/ 	.short	(.L_113 - .L_112)
.L_112:
        /*000c*/ 	.word	0x00000000
        /*0010*/ 	.short	0x0002
        /*0012*/ 	.short	0x0010
        /*0014*/ 	.byte	0x00, 0xf5, 0x21, 0x00


	//----- nvinfo : EIATTR_KPARAM_INFO
	.align		4
.L_113:
        /*0018*/ 	.byte	0x04, 0x17
        /*001a*/ 	.short	(.L_115 - .L_114)
.L_114:
        /*001c*/ 	.word	0x00000000
        /*0020*/ 	.short	0x0001
        /*0022*/ 	.short	0x0008
        /*0024*/ 	.byte	0x00, 0xf0, 0x11, 0x00


	//----- nvinfo : EIATTR_KPARAM_INFO
	.align		4
.L_115:
        /*0028*/ 	.byte	0x04, 0x17
        /*002a*/ 	.short	(.L_117 - .L_116)
.L_116:
        /*002c*/ 	.word	0x00000000
        /*0030*/ 	.short	0x0000
        /*0032*/ 	.short	0x0000
        /*0034*/ 	.byte	0x00, 0xf5, 0x21, 0x00


	//----- nvinfo : EIATTR_SPARSE_MMA_MASK
	.align		4
.L_117:
        /*0038*/ 	.byte	0x03, 0x50
        /*003a*/ 	.short	0x0000


	//----- nvinfo : EIATTR_MAXREG_COUNT
	.align		4
        /*003c*/ 	.byte	0x03, 0x1b
        /*003e*/ 	.short	0x00ff


	//----- nvinfo : EIATTR_NUM_BARRIERS
	.align		4
        /*0040*/ 	.byte	0x02, 0x4c
        /*0042*/ 	.byte	0x01
	.zero		1


	//----- nvinfo : EIATTR_MERCURY_ISA_VERSION
	.align		4
        /*0044*/ 	.byte	0x03, 0x5f
        /*0046*/ 	.short	0x0101


	//----- nvinfo : EIATTR_VRC_CTA_INIT_COUNT
	.align		4
        /*0048*/ 	.byte	0x02, 0x4a
	.zero		1
	.zero		1


	//----- nvinfo : EIATTR_EXIT_INSTR_OFFSETS
	.align		4
        /*004c*/ 	.byte	0x04, 0x1c
        /*004e*/ 	.short	(.L_119 - .L_118)


	//   ....[0]....
.L_118:
        /*0050*/ 	.word	0x00000f70


	//   ....[1]....
        /*0054*/ 	.word	0x00000fe0


	//----- nvinfo : EIATTR_CRS_STACK_SIZE
	.align		4
.L_119:
        /*0058*/ 	.byte	0x04, 0x1e
        /*005a*/ 	.short	(.L_121 - .L_120)
.L_120:
        /*005c*/ 	.word	0x00000000


	//----- nvinfo : EIATTR_CBANK_PARAM_SIZE
	.align		4
.L_121:
        /*0060*/ 	.byte	0x03, 0x19
        /*0062*/ 	.short	0x0018


	//----- nvinfo : EIATTR_PARAM_CBANK
	.align		4
        /*0064*/ 	.byte	0x04, 0x0a
        /*0066*/ 	.short	(.L_123 - .L_122)
	.align		4
.L_122:
        /*0068*/ 	.word	index@(.nv.constant0._Z8sumArrayILi1024EEvPKdiPd)
        /*006c*/ 	.short	0x0380
        /*006e*/ 	.short	0x0018


	//----- nvinfo : EIATTR_SW_WAR
	.align		4
.L_123:
        /*0070*/ 	.byte	0x04, 0x36
        /*0072*/ 	.short	(.L_125 - .L_124)
.L_124:
        /*0074*/ 	.word	0x00000008
.L_125:


//--------------------- .nv.info._Z18dot_product_kernelILi200ELi1024EEvPKdS1_Pdi --------------------------
	.section	.nv.info._Z18dot_product_kernelILi200ELi1024EEvPKdS1_Pdi,"",@"SHT_CUDA_INFO"
	.sectionflags	@""
	.align	4


	//----- nvinfo : EIATTR_CUDA_API_VERSION
	.align		4
        /*0000*/ 	.byte	0x04, 0x37
        /*0002*/ 	.short	(.L_127 - .L_126)
.L_126:
        /*0004*/ 	.word	0x00000082


	//----- nvinfo : EIATTR_KPARAM_INFO
	.align		4
.L_127:
        /*0008*/ 	.byte	0x04, 0x17
        /*000a*/ 	.short	(.L_129 - .L_128)
.L_128:
        /*000c*/ 	.word	0x00000000
        /*0010*/ 	.short	0x0003
        /*0012*/ 	.short	0x0018
        /*0014*/ 	.byte	0x00, 0xf0, 0x11, 0x00


	//----- nvinfo : EIATTR_KPARAM_INFO
	.align		4
.L_129:
        /*0018*/ 	.byte	0x04, 0x17
        /*001a*/ 	.short	(.L_131 - .L_130)
.L_130:
        /*001c*/ 	.word	0x00000000
        /*0020*/ 	.short	0x0002
        /*0022*/ 	.short	0x0010
        /*0024*/ 	.byte	0x00, 0xf5, 0x21, 0x00


	//----- nvinfo : EIATTR_KPARAM_INFO
	.align		4
.L_131:
        /*0028*/ 	.byte	0x04, 0x17
        /*002a*/ 	.short	(.L_133 - .L_132)
.L_132:
        /*002c*/ 	.word	0x00000000
        /*0030*/ 	.short	0x0001
        /*0032*/ 	.short	0x0008
        /*0034*/ 	.byte	0x00, 0xf5, 0x21, 0x00


	//----- nvinfo : EIATTR_KPARAM_INFO
	.align		4
.L_133:
        /*0038*/ 	.byte	0x04, 0x17
        /*003a*/ 	.short	(.L_135 - .L_134)
.L_134:
        /*003c*/ 	.word	0x00000000
        /*0040*/ 	.short	0x0000
        /*0042*/ 	.short	0x0000
        /*0044*/ 	.byte	0x00, 0xf5, 0x21, 0x00


	//----- nvinfo : EIATTR_SPARSE_MMA_MASK
	.align		4
.L_135:
        /*0048*/ 	.byte	0x03, 0x50
        /*004a*/ 	.short	0x0000


	//----- nvinfo : EIATTR_MAXREG_COUNT
	.align		4
        /*004c*/ 	.byte	0x03, 0x1b
        /*004e*/ 	.short	0x00ff


	//----- nvinfo : EIATTR_NUM_BARRIERS
	.align		4
        /*0050*/ 	.byte	0x02, 0x4c
        /*0052*/ 	.byte	0x01
	.zero		1


	//----- nvinfo : EIATTR_MERCURY_ISA_VERSION
	.align		4
        /*0054*/ 	.byte	0x03, 0x5f
        /*0056*/ 	.short	0x0101


	//----- nvinfo : EIATTR_VRC_CTA_INIT_COUNT
	.align		4
        /*0058*/ 	.byte	0x02, 0x4a
	.zero		1
	.zero		1


	//----- nvinfo : EIATTR_EXIT_INSTR_OFFSETS
	.align		4
        /*005c*/ 	.byte	0x04, 0x1c
        /*005e*/ 	.short	(.L_137 - .L_136)


	//   ....[0]....
.L_136:
        /*0060*/ 	.word	0x000000b0


	//   ....[1]....
        /*0064*/ 	.word	0x00000700


	//----- nvinfo : EIATTR_CRS_STACK_SIZE
	.align		4
.L_137:
        /*0068*/ 	.byte	0x04, 0x1e
        /*006a*/ 	.short	(.L_139 - .L_138)
.L_138:
        /*006c*/ 	.word	0x00000000


	//----- nvinfo : EIATTR_CBANK_PARAM_SIZE
	.align		4
.L_139:
        /*0070*/ 	.byte	0x03, 0x19
        /*0072*/ 	.short	0x001c


	//----- nvinfo : EIATTR_PARAM_CBANK
	.align		4
        /*0074*/ 	.byte	0x04, 0x0a
        /*0076*/ 	.short	(.L_141 - .L_140)
	.align		4
.L_140:
        /*0078*/ 	.word	index@(.nv.constant0._Z18dot_product_kernelILi200ELi1024EEvPKdS1_Pdi)
        /*007c*/ 	.short	0x0380
        /*007e*/ 	.short	0x001c


	//----- nvinfo : EIATTR_SW_WAR
	.align		4
.L_141:
        /*0080*/ 	.byte	0x04, 0x36
        /*0082*/ 	.short	(.L_143 - .L_142)
.L_142:
        /*0084*/ 	.word	0x00000008
.L_143:


//--------------------- .nv.info._Z6dividePdS_S_  --------------------------
	.section	.nv.info._Z6dividePdS_S_,"",@"SHT_CUDA_INFO"
	.sectionflags	@""
	.align	4


	//----- nvinfo : EIATTR_CUDA_API_VERSION
	.align		4
        /*0000*/ 	.byte	0x04, 0x37
        /*0002*/ 	.short	(.L_145 - .L_144)
.L_144:
        /*0004*/ 	.word	0x00000082


	//----- nvinfo : EIATTR_KPARAM_INFO
	.align		4
.L_145:
        /*0008*/ 	.byte	0x04, 0x17
        /*000a*/ 	.short	(.L_147 - .L_146)
.L_146:
        /*000c*/ 	.word	0x00000000
        /*0010*/ 	.short	0x0002
        /*0012*/ 	.short	0x0010
        /*0014*/ 	.byte	0x00, 0xf5, 0x21, 0x00


	//----- nvinfo : EIATTR_KPARAM_INFO
	.align		4
.L_147:
        /*0018*/ 	.byte	0x04, 0x17
        /*001a*/ 	.short	(.L_149 - .L_148)
.L_148:
        /*001c*/ 	.word	0x00000000
        /*0020*/ 	.short	0x0001
        /*0022*/ 	.short	0x0008
        /*0024*/ 	.byte	0x00, 0xf5, 0x21, 0x00


	//----- nvinfo : EIATTR_KPARAM_INFO
	.align		4
.L_149:
        /*0028*/ 	.byte	0x04, 0x17
        /*002a*/ 	.short	(.L_151 - .L_150)
.L_150:
        /*002c*/ 	.word	0x00000000
        /*0030*/ 	.short	0x0000
        /*0032*/ 	.short	0x0000
        /*0034*/ 	.byte	0x00, 0xf5, 0x21, 0x00


	//----- nvinfo : EIATTR_SPARSE_MMA_MASK
	.align		4
.L_151:
        /*0038*/ 	.byte	0x03, 0x50
        /*003a*/ 	.short	0x0000


	//----- nvinfo : EIATTR_MAXREG_COUNT
	.align		4
        /*003c*/ 	.byte	0x03, 0x1b
        /*003e*/ 	.short	0x00ff


	//----- nvinfo : EIATTR_MERCURY_ISA_VERSION
	.align		4
        /*0040*/ 	.byte	0x03, 0x5f
        /*0042*/ 	.short	0x0101


	//----- nvinfo : EIATTR_VRC_CTA_INIT_COUNT
	.align		4
        /*0044*/ 	.byte	0x02, 0x4a
	.zero		1
	.zero		1


	//----- nvinfo : EIATTR_EXIT_INSTR_OFFSETS
	.align		4
        /*0048*/ 	.byte	0x04, 0x1c
        /*004a*/ 	.short	(.L_153 - .L_152)


	//   ....[0]....
.L_152:
        /*004c*/ 	.word	0x00000030


	//   ....[1]....
        /*0050*/ 	.word	0x000001d0


	//----- nvinfo : EIATTR_CRS_STACK_SIZE
	.align		4
.L_153:
        /*0054*/ 	.byte	0x04, 0x1e
        /*0056*/ 	.short	(.L_155 - .L_154)
.L_154:
        /*0058*/ 	.word	0x00000000


	//----- nvinfo : EIATTR_CBANK_PARAM_SIZE
	.align		4
.L_155:
        /*005c*/ 	.byte	0x03, 0x19
        /*005e*/ 	.short	0x0018


	//----- nvinfo : EIATTR_PARAM_CBANK
	.align		4
        /*0060*/ 	.byte	0x04, 0x0a
        /*0062*/ 	.short	(.L_157 - .L_156)
	.align		4
.L_156:
        /*0064*/ 	.word	index@(.nv.constant0._Z6dividePdS_S_)
        /*0068*/ 	.short	0x0380
        /*006a*/ 	.short	0x0018


	//----- nvinfo : EIATTR_SW_WAR
	.align		4
.L_157:
        /*006c*/ 	.byte	0x04, 0x36
        /*006e*/ 	.short	(.L_159 - .L_158)
.L_158:
        /*0070*/ 	.word	0x00000008
.L_159:


//--------------------- .nv.callgraph             --------------------------
	.section	.nv.callgraph,"",@"SHT_CUDA_CALLGRAPH"
	.align	4
	.sectionentsize	8
	.align		4
        /*0000*/ 	.word	0x00000000
	.align		4
        /*0004*/ 	.word	0xffffffff
	.align		4
        /*0008*/ 	.word	0x00000000
	.align		4
        /*000c*/ 	.word	0xfffffffe
	.align		4
        /*0010*/ 	.word	0x00000000
	.align		4
        /*0014*/ 	.word	0xfffffffd
	.align		4
        /*0018*/ 	.word	0x00000000
	.align		4
        /*001c*/ 	.word	0xfffffffc


//--------------------- .text._Z11xpby_kernelILi200ELi1024EEvPKdPdS1_i --------------------------
	.section	.text._Z11xpby_kernelILi200ELi1024EEvPKdPdS1_i,"ax",@progbits
	.align	128
        .global         _Z11xpby_kernelILi200ELi1024EEvPKdPdS1_i
        .type           _Z11xpby_kernelILi200ELi1024EEvPKdPdS1_i,@function
        .size           _Z11xpby_kernelILi200ELi1024EEvPKdPdS1_i,(.L_x_33 - _Z11xpby_kernelILi200ELi1024EEvPKdPdS1_i)
        .other          _Z11xpby_kernelILi200ELi1024EEvPKdPdS1_i,@"STO_CUDA_ENTRY STV_DEFAULT"
_Z11xpby_kernelILi200ELi1024EEvPKdPdS1_i:
.text._Z11xpby_kernelILi200ELi1024EEvPKdPdS1_i:
[----:B------:R-:W-:Y:S01]  /*0000*/  LDC R1, c[0x0][0x37c] ;  /* 0x0000df00ff017b82 */ /* 0x000fe20000000800 */
[----:B------:R-:W0:Y:S07]  /*0010*/  S2R R9, SR_TID.X ;  /* 0x0000000000097919 */ /* 0x000e2e0000002100 */
[----:B------:R-:W1:Y:S01]  /*0020*/  S2UR UR4, SR_CTAID.X ;  /* 0x00000000000479c3 */ /* 0x000e620000002500 */
[----:B------:R-:W2:Y:S01]  /*0030*/  LDCU UR5, c[0x0][0x398] ;  /* 0x00007300ff0577ac */ /* 0x000ea20008000800 */
[----:B-1----:R-:W-:-:S06]  /*0040*/  USHF.L.U32 UR4, UR4, 0xa, URZ ;  /* 0x0000000a04047899 */ /* 0x002fcc00080006ff */
[----:B0-----:R-:W-:-:S04]  /*0050*/  LOP3.LUT R9, R9, UR4, RZ, 0xfc, !PT ;  /* 0x0000000409097c12 */ /* 0x001fc8000f8efcff */
[----:B--2---:R-:W-:-:S13]  /*0060*/  ISETP.GE.AND P0, PT, R9, UR5, PT ;  /* 0x0000000509007c0c */ /* 0x004fda000bf06270 */
[----:B------:R-:W-:Y:S05]  /*0070*/  @P0 EXIT ;  /* 0x000000000000094d */ /* 0x000fea0003800000 */
[----:B------:R-:W0:Y:S01]  /*0080*/  LDC.64 R2, c[0x0][0x380] ;  /* 0x0000e000ff027b82 */ /* 0x000e220000000a00 */
[----:B------:R-:W1:Y:S07]  /*0090*/  LDCU.64 UR4, c[0x0][0x358] ;  /* 0x00006b00ff0477ac */ /* 0x000e6e0008000a00 */
[----:B------:R-:W2:Y:S08]  /*00a0*/  LDC.64 R6, c[0x0][0x388] ;  /* 0x0000e200ff067b82 */ /* 0x000eb00000000a00 */
[----:B------:R-:W3:Y:S01]  /*00b0*/  LDC.64 R4, c[0x0][0x390] ;  /* 0x0000e400ff047b82 */ /* 0x000ee20000000a00 */
[----:B0-----:R-:W-:-:S06]  /*00c0*/  IMAD.WIDE R2, R9, 0x8, R2 ;  /* 0x0000000809027825 */ /* 0x001fcc00078e0202 */
[----:B-1----:R-:W4:Y:S01]  /*00d0*/  LDG.E.64 R2, desc[UR4][R2.64] ;  /* 0x0000000402027981 */ /* 0x002f22000c1e1b00 */
[----:B--2---:R-:W-:-:S05]  /*00e0*/  IMAD.WIDE R6, R9, 0x8, R6 ;  /* 0x0000000809067825 */ /* 0x004fca00078e0206 */
[----:B------:R-:W4:Y:S04]  /*00f0*/  LDG.E.64 R8, desc[UR4][R6.64] ;  /* 0x0000000406087981 */ /* 0x000f28000c1e1b00 */
[----:B---3--:R-:W4:Y:S02]  /*0100*/  LDG.E.64 R4, desc[UR4][R4.64] ;  /* 0x0000000404047981 */ /* 0x008f24000c1e1b00 */
[----:B----4-:R-:W-:-:S07]  /*0110*/  DFMA R8, R4, R8, R2 ;  /* 0x000000080408722b */ /* 0x010fce0000000002 */
[----:B------:R-:W-:Y:S01]  /*0120*/  STG.E.64 desc[UR4][R6.64], R8 ;  /* 0x0000000806007986 */ /* 0x000fe2000c101b04 */
[----:B------:R-:W-:Y:S05]  /*0130*/  EXIT ;  /* 0x000000000000794d */ /* 0x000fea0003800000 */
.L_x_0:
[----:B------:R-:W-:-:S00]  /*0140*/  BRA `(.L_x_0) ;  /* 0xfffffffc00fc7947 */ /* 0x000fc0000383ffff */
[----:B------:R-:W-:-:S00]  /*0150*/  NOP ;  /* 0x0000000000007918 */ /* 0x000fc00000000000 */
        /* <DEDUP_REMOVED lines=10> */
.L_x_33:


//--------------------- .text._Z19_minus_axpby_kernelILi200ELi1024EEvPKdS1_Pdi --------------------------
	.section	.text._Z19_minus_axpby_kernelILi200ELi1024EEvPKdS1_Pdi,"ax",@progbits
	.align	128
        .global         _Z19_minus_axpby_kernelILi200ELi1024EEvPKdS1_Pdi
        .type           _Z19_minus_axpby_kernelILi200ELi1024EEvPKdS1_Pdi,@function
        .size           _Z19_minus_axpby_kernelILi200ELi1024EEvPKdS1_Pdi,(.L_x_34 - _Z19_minus_axpby_kernelILi200ELi1024EEvPKdS1_Pdi)
        .other          _Z19_minus_axpby_kernelILi200ELi1024EEvPKdS1_Pdi,@"STO_CUDA_ENTRY STV_DEFAULT"
_Z19_minus_axpby_kernelILi200ELi1024EEvPKdS1_Pdi:
.text._Z19_minus_axpby_kernelILi200ELi1024EEvPKdS1_Pdi:
        /* <DEDUP_REMOVED lines=17> */
[----:B----4-:R-:W-:-:S07]  /*0110*/  DFMA R8, -R2, R4, R8 ;  /* 0x000000040208722b */ /* 0x010fce0000000108 */
[----:B------:R-:W-:Y:S01]  /*0120*/  STG.E.64 desc[UR4][R6.64], R8 ;  /* 0x0000000806007986 */ /* 0x000fe2000c101b04 */
[----:B------:R-:W-:Y:S05]  /*0130*/  EXIT ;  /* 0x000000000000794d */ /* 0x000fea0003800000 */
.L_x_1:
        /* <DEDUP_REMOVED lines=12> */
.L_x_34:


//--------------------- .text._Z12axpby_kernelILi200ELi1024EEvPKdS1_Pdi --------------------------
	.section	.text._Z12axpby_kernelILi200ELi1024EEvPKdS1_Pdi,"ax",@progbits
	.align	128
        .global         _Z12axpby_kernelILi200ELi1024EEvPKdS1_Pdi
        .type           _Z12axpby_kernelILi200ELi1024EEvPKdS1_Pdi,@function
        .size           _Z12axpby_kernelILi200ELi1024EEvPKdS1_Pdi,(.L_x_35 - _Z12axpby_kernelILi200ELi1024EEvPKdS1_Pdi)
        .other          _Z12axpby_kernelILi200ELi1024EEvPKdS1_Pdi,@"STO_CUDA_ENTRY STV_DEFAULT"
_Z12axpby_kernelILi200ELi1024EEvPKdS1_Pdi:
.text._Z12axpby_kernelILi200ELi1024EEvPKdS1_Pdi:
        /* <DEDUP_REMOVED lines=20> */
.L_x_2:
        /* <DEDUP_REMOVED lines=12> */
.L_x_35:


//--------------------- .text._Z20matrix_vector_kernelILi200ELi1024EEvPKdPdS2_i --------------------------
	.section	.text._Z20matrix_vector_kernelILi200ELi1024EEvPKdPdS2_i,"ax",@progbits
	.align	128
        .global         _Z20matrix_vector_kernelILi200ELi1024EEvPKdPdS2_i
        .type           _Z20matrix_vector_kernelILi200ELi1024EEvPKdPdS2_i,@function
        .size           _Z20matrix_vector_kernelILi200ELi1024EEvPKdPdS2_i,(.L_x_36 - _Z20matrix_vector_kernelILi200ELi1024EEvPKdPdS2_i)
        .other          _Z20matrix_vector_kernelILi200ELi1024EEvPKdPdS2_i,@"STO_CUDA_ENTRY STV_DEFAULT"
_Z20matrix_vector_kernelILi200ELi1024EEvPKdPdS2_i:
.text._Z20matrix_vector_kernelILi200ELi1024EEvPKdPdS2_i:
[----:B------:R-:W-:Y:S08]  /*0000*/  LDC R1, c[0x0][0x37c] ;  /* 0x0000df00ff017b82 */ /* 0x000ff00000000800 */
[----:B------:R-:W0:Y:S08]  /*0010*/  S2UR UR6, SR_CTAID.X ;  /* 0x00000000000679c3 */ /* 0x000e300000002500 */
[----:B------:R-:W0:Y:S02]  /*0020*/  LDC R0, c[0x0][0x398] ;  /* 0x0000e600ff007b82 */ /* 0x000e240000000800 */
[----:B0-----:R-:W-:-:S13]  /*0030*/  ISETP.LE.U32.AND P0, PT, R0, UR6, PT ;  /* 0x0000000600007c0c */ /* 0x001fda000bf03070 */
[----:B------:R-:W-:Y:S05]  /*0040*/  @P0 EXIT ;  /* 0x000000000000094d */ /* 0x000fea0003800000 */
[----:B------:R-:W0:Y:S01]  /*0050*/  S2R R0, SR_TID.X ;  /* 0x0000000000007919 */ /* 0x000e220000002100 */
[----:B------:R-:W0:Y:S01]  /*0060*/  LDC.64 R2, c[0x0][0x388] ;  /* 0x0000e200ff027b82 */ /* 0x000e220000000a00 */
[----:B------:R-:W-:Y:S01]  /*0070*/  UMOV UR4, 0x400 ;  /* 0x0000040000047882 */ /* 0x000fe20000000000 */
[----:B------:R-:W-:Y:S01]  /*0080*/  IMAD.U32 R19, RZ, RZ, UR6 ;  /* 0x00000006ff137e24 */ /* 0x000fe2000f8e00ff */
[----:B------:R-:W1:Y:S05]  /*0090*/  LDCU.64 UR8, c[0x0][0x358] ;  /* 0x00006b00ff0877ac */ /* 0x000e6a0008000a00 */
[----:B------:R-:W2:Y:S01]  /*00a0*/  S2UR UR5, SR_CgaCtaId ;  /* 0x00000000000579c3 */ /* 0x000ea20000008800 */
[C---:B0-----:R-:W-:Y:S01]  /*00b0*/  IMAD.WIDE.U32 R2, R0.reuse, 0x8, R2 ;  /* 0x0000000800027825 */ /* 0x041fe200078e0002 */
[----:B--2---:R-:W-:Y:S01]  /*00c0*/  ULEA UR4, UR5, UR4, 0x18 ;  /* 0x0000000405047291 */ /* 0x004fe2000f8ec0ff */
[----:B------:R-:W-:-:S02]  /*00d0*/  LOP3.LUT R18, R0, 0x400, RZ, 0xfc, !PT ;  /* 0x0000040000127812 */ /* 0x000fc400078efcff */
[----:B------:R-:W-:-:S03]  /*00e0*/  IADD3 R16, P0, PT, R2, 0x2000, RZ ;  /* 0x0000200002107810 */ /* 0x000fc60007f1e0ff */
[----:B------:R-:W-:Y:S02]  /*00f0*/  LEA R20, R0, UR4, 0x3 ;  /* 0x0000000400147c11 */ /* 0x000fe4000f8e18ff */
[----:B-1----:R-:W-:-:S08]  /*0100*/  IMAD.X R17, RZ, RZ, R3, P0 ;  /* 0x000000ffff117224 */ /* 0x002fd000000e0603 */
.L_x_7:
[----:B------:R-:W-:Y:S01]  /*0110*/  ISETP.NE.AND P0, PT, R0, RZ, PT ;  /* 0x000000ff0000720c */ /* 0x000fe20003f05270 */
[----:B------:R-:W0:-:S12]  /*0120*/  LDCU UR5, c[0x0][0x398] ;  /* 0x00007300ff0577ac */ /* 0x000e180008000800 */
[----:B------:R-:W1:Y:S01]  /*0130*/  @!P0 S2R R3, SR_CgaCtaId ;  /* 0x0000000000038919 */ /* 0x000e620000008800 */
[----:B------:R-:W-:Y:S01]  /*0140*/  @!P0 MOV R2, 0x400 ;  /* 0x0000040000028802 */ /* 0x000fe20000000f00 */
[----:B0-----:R-:W-:-:S03]  /*0150*/  UISETP.GE.AND UP0, UPT, UR5, 0x1, UPT ;  /* 0x000000010500788c */ /* 0x001fc6000bf06270 */
[----:B-1----:R-:W-:-:S05]  /*0160*/  @!P0 LEA R2, R3, R2, 0x18 ;  /* 0x0000000203028211 */ /* 0x002fca00078ec0ff */
[----:B------:R0:W-:Y:S01]  /*0170*/  @!P0 STS.64 [R2+0x2000], RZ ;  /* 0x002000ff02008388 */ /* 0x0001e20000000a00 */
[----:B------:R-:W-:Y:S05]  /*0180*/  BRA.U !UP0, `(.L_x_3) ;  /* 0x0000000508847547 */ /* 0x000fea000b800000 */
[----:B------:R-:W-:Y:S01]  /*0190*/  ISETP.NE.AND P0, PT, R0, RZ, PT ;  /* 0x000000ff0000720c */ /* 0x000fe20003f05270 */
[----:B------:R-:W-:Y:S01]  /*01a0*/  IMAD R21, R19, UR5, R0 ;  /* 0x0000000513157c24 */ /* 0x000fe2000f8e0200 */
[----:B------:R-:W1:Y:S01]  /*01b0*/  LDCU UR6, c[0x0][0x398] ;  /* 0x00007300ff0677ac */ /* 0x000e620008000800 */
[----:B0-----:R-:W-:Y:S02]  /*01c0*/  IMAD.MOV.U32 R2, RZ, RZ, R16 ;  /* 0x000000ffff027224 */ /* 0x001fe400078e0010 */
[----:B------:R-:W-:Y:S01]  /*01d0*/  IMAD.MOV.U32 R7, RZ, RZ, R17 ;  /* 0x000000ffff077224 */ /* 0x000fe200078e0011 */
[----:B------:R-:W-:Y:S01]  /*01e0*/  UMOV UR4, 0x400 ;  /* 0x0000040000047882 */ /* 0x000fe20000000000 */
[----:B------:R-:W-:-:S07]  /*01f0*/  IMAD.MOV.U32 R22, RZ, RZ, R18 ;  /* 0x000000ffff167224 */ /* 0x000fce00078e0012 */
.L_x_6:
[C---:B------:R-:W-:Y:S01]  /*0200*/  VIADD R3, R22.reuse, 0xfffffc00 ;  /* 0xfffffc0016037836 */ /* 0x040fe20000000000 */
[----:B-1----:R-:W-:Y:S02]  /*0210*/  UMOV UR5, UR6 ;  /* 0x0000000600057c82 */ /* 0x002fe40008000000 */
[----:B------:R-:W-:Y:S02]  /*0220*/  ISETP.GE.U32.AND P2, PT, R22, UR5, PT ;  /* 0x0000000516007c0c */ /* 0x000fe4000bf46070 */
[----:B------:R-:W-:-:S11]  /*0230*/  ISETP.GE.U32.AND P1, PT, R3, UR5, PT ;  /* 0x0000000503007c0c */ /* 0x000fd6000bf26070 */
[----:B--2---:R-:W0:Y:S01]  /*0240*/  @!P2 LDC.64 R8, c[0x0][0x380] ;  /* 0x0000e000ff08ab82 */ /* 0x004e220000000a00 */
[----:B------:R-:W-:-:S07]  /*0250*/  @!P2 VIADD R3, R21, 0x400 ;  /* 0x000004001503a836 */ /* 0x000fce0000000000 */
[----:B------:R-:W1:Y:S01]  /*0260*/  @!P1 LDC.64 R10, c[0x0][0x380] ;  /* 0x0000e000ff0a9b82 */ /* 0x000e620000000a00 */
[----:B0-----:R-:W-:-:S04]  /*0270*/  @!P2 IMAD.WIDE.U32 R8, R3, 0x8, R8 ;  /* 0x000000080308a825 */ /* 0x001fc800078e0008 */
[----:B------:R-:W-:Y:S02]  /*0280*/  IMAD.MOV.U32 R3, RZ, RZ, R7 ;  /* 0x000000ffff037224 */ /* 0x000fe400078e0007 */
[----:B------:R-:W2:Y:S01]  /*0290*/  @!P2 LDG.E.64 R8, desc[UR8][R8.64] ;  /* 0x000000080808a981 */ /* 0x000ea2000c1e1b00 */
[----:B-1----:R-:W-:-:S03]  /*02a0*/  @!P1 IMAD.WIDE.U32 R10, R21, 0x8, R10 ;  /* 0x00000008150a9825 */ /* 0x002fc600078e000a */
[----:B------:R-:W2:Y:S04]  /*02b0*/  @!P2 LDG.E.64 R4, desc[UR8][R2.64] ;  /* 0x000000080204a981 */ /* 0x000ea8000c1e1b00 */
[----:B------:R-:W3:Y:S04]  /*02c0*/  @!P1 LDG.E.64 R6, desc[UR8][R2.64+-0x2000] ;  /* 0xffe0000802069981 */ /* 0x000ee8000c1e1b00 */
[----:B------:R-:W3:Y:S01]  /*02d0*/  @!P1 LDG.E.64 R10, desc[UR8][R10.64] ;  /* 0x000000080a0a9981 */ /* 0x000ee2000c1e1b00 */
[----:B------:R-:W-:Y:S02]  /*02e0*/  CS2R R12, SRZ ;  /* 0x00000000000c7805 */ /* 0x000fe4000001ff00 */
[----:B------:R-:W-:-:S02]  /*02f0*/  CS2R R14, SRZ ;  /* 0x00000000000e7805 */ /* 0x000fc4000001ff00 */
[----:B------:R-:W-:Y:S01]  /*0300*/  ISETP.GT.U32.AND P3, PT, R0, 0x7f, PT ;  /* 0x0000007f0000780c */ /* 0x000fe20003f64070 */
[----:B--2---:R-:W-:Y:S02]  /*0310*/  @!P2 DMUL R12, R8, R4 ;  /* 0x00000004080ca228 */ /* 0x004fe40000000000 */
[----:B---3--:R-:W-:-:S08]  /*0320*/  @!P1 DMUL R14, R10, R6 ;  /* 0x000000060a0e9228 */ /* 0x008fd00000000000 */
[----:B------:R-:W-:-:S07]  /*0330*/  DADD R12, R12, R14 ;  /* 0x000000000c0c7229 */ /* 0x000fce000000000e */
[----:B------:R-:W-:Y:S01]  /*0340*/  STS.64 [R20], R12 ;  /* 0x0000000c14007388 */ /* 0x000fe20000000a00 */
[----:B------:R-:W-:Y:S01]  /*0350*/  BAR.SYNC.DEFER_BLOCKING 0x0 ;  /* 0x0000000000007b1d */ /* 0x000fe20000010000 */
[----:B------:R-:W-:-:S13]  /*0360*/  ISETP.GT.U32.AND P1, PT, R0, 0x1ff, PT ;  /* 0x000001ff0000780c */ /* 0x000fda0003f24070 */
[----:B------:R-:W-:Y:S04]  /*0370*/  @!P1 LDS.64 R4, [R20+0x1000] ;  /* 0x0010000014049984 */ /* 0x000fe80000000a00 */
[----:B------:R-:W0:Y:S01]  /*0380*/  @!P1 LDS.64 R6, [R20] ;  /* 0x0000000014069984 */ /* 0x000e220000000a00 */
[----:B------:R-:W-:Y:S01]  /*0390*/  ISETP.GT.U32.AND P2, PT, R0, 0xff, PT ;  /* 0x000000ff0000780c */ /* 0x000fe20003f44070 */
[----:B0-----:R-:W-:-:S07]  /*03a0*/  @!P1 DADD R4, R4, R6 ;  /* 0x0000000004049229 */ /* 0x001fce0000000006 */
[----:B------:R-:W-:Y:S01]  /*03b0*/  @!P1 STS.64 [R20], R4 ;  /* 0x0000000414009388 */ /* 0x000fe20000000a00 */
[----:B------:R-:W-:Y:S06]  /*03c0*/  BAR.SYNC.DEFER_BLOCKING 0x0 ;  /* 0x0000000000007b1d */ /* 0x000fec0000010000 */
[----:B------:R-:W-:Y:S04]  /*03d0*/  @!P2 LDS.64 R6, [R20+0x800] ;  /* 0x000800001406a984 */ /* 0x000fe80000000a00 */
[----:B------:R-:W0:Y:S02]  /*03e0*/  @!P2 LDS.64 R8, [R20] ;  /* 0x000000001408a984 */ /* 0x000e240000000a00 */
[----:B0-----:R-:W-:-:S07]  /*03f0*/  @!P2 DADD R6, R6, R8 ;  /* 0x000000000606a229 */ /* 0x001fce0000000008 */
[----:B------:R-:W-:Y:S01]  /*0400*/  @!P2 STS.64 [R20], R6 ;  /* 0x000000061400a388 */ /* 0x000fe20000000a00 */
[----:B------:R-:W-:Y:S06]  /*0410*/  BAR.SYNC.DEFER_BLOCKING 0x0 ;  /* 0x0000000000007b1d */ /* 0x000fec0000010000 */
[----:B------:R-:W-:Y:S04]  /*0420*/  @!P3 LDS.64 R8, [R20+0x400] ;  /* 0x000400001408b984 */ /* 0x000fe80000000a00 */
[----:B------:R-:W0:Y:S01]  /*0430*/  @!P3 LDS.64 R10, [R20] ;  /* 0x00000000140ab984 */ /* 0x000e220000000a00 */
[----:B------:R-:W-:Y:S01]  /*0440*/  ISETP.GT.U32.AND P1, PT, R0, 0x3f, PT ;  /* 0x0000003f0000780c */ /* 0x000fe20003f24070 */
[----:B0-----:R-:W-:-:S07]  /*0450*/  @!P3 DADD R8, R8, R10 ;  /* 0x000000000808b229 */ /* 0x001fce000000000a */
[----:B------:R-:W-:Y:S01]  /*0460*/  @!P3 STS.64 [R20], R8 ;  /* 0x000000081400b388 */ /* 0x000fe20000000a00 */
[----:B------:R-:W-:Y:S06]  /*0470*/  BAR.SYNC.DEFER_BLOCKING 0x0 ;  /* 0x0000000000007b1d */ /* 0x000fec0000010000 */
[----:B------:R-:W-:Y:S04]  /*0480*/  @!P1 LDS.64 R4, [R20+0x200] ;  /* 0x0002000014049984 */ /* 0x000fe80000000a00 */
[----:B------:R-:W0:Y:S01]  /*0490*/  @!P1 LDS.64 R10, [R20] ;  /* 0x00000000140a9984 */ /* 0x000e220000000a00 */
[----:B------:R-:W-:Y:S01]  /*04a0*/  ISETP.GT.U32.AND P2, PT, R0, 0x1f, PT ;  /* 0x0000001f0000780c */ /* 0x000fe20003f44070 */
[----:B------:R-:W-:Y:S01]  /*04b0*/  BSSY.RECONVERGENT B0, `(.L_x_4) ;  /* 0x000001d000007945 */ /* 0x000fe20003800200 */
[----:B0-----:R-:W-:-:S07]  /*04c0*/  @!P1 DADD R4, R4, R10 ;  /* 0x0000000004049229 */ /* 0x001fce000000000a */
[----:B------:R0:W-:Y:S01]  /*04d0*/  @!P1 STS.64 [R20], R4 ;  /* 0x0000000414009388 */ /* 0x0001e20000000a00 */
[----:B------:R-:W-:Y:S06]  /*04e0*/  BAR.SYNC.DEFER_BLOCKING 0x0 ;  /* 0x0000000000007b1d */ /* 0x000fec0000010000 */
[----:B------:R-:W-:Y:S05]  /*04f0*/  @P2 BRA `(.L_x_5) ;  /* 0x0000000000602947 */ /* 0x000fea0003800000 */
[----:B0-----:R-:W-:Y:S04]  /*0500*/  LDS.64 R4, [R20+0x100] ;  /* 0x0001000014047984 */ /* 0x001fe80000000a00 */
[----:B------:R-:W0:Y:S02]  /*0510*/  LDS.64 R6, [R20] ;  /* 0x0000000014067984 */ /* 0x000e240000000a00 */
[----:B0-----:R-:W-:-:S07]  /*0520*/  DADD R4, R4, R6 ;  /* 0x0000000004047229 */ /* 0x001fce0000000006 */
[----:B------:R-:W-:Y:S04]  /*0530*/  STS.64 [R20], R4 ;  /* 0x0000000414007388 */ /* 0x000fe80000000a00 */
[----:B------:R-:W-:Y:S04]  /*0540*/  LDS.64 R6, [R20+0x80] ;  /* 0x0000800014067984 */ /* 0x000fe80000000a00 */
        /* <DEDUP_REMOVED lines=18> */
[----:B------:R1:W-:Y:S04]  /*0670*/  STS.64 [R20], R6 ;  /* 0x0000000614007388 */ /* 0x0003e80000000a00 */
.L_x_5:
[----:B------:R-:W-:Y:S05]  /*0680*/  BSYNC.RECONVERGENT B0 ;  /* 0x0000000000007941 */ /* 0x000fea0003800200 */
.L_x_4:
[----:B0-----:R-:W0:Y:S01]  /*0690*/  @!P0 S2R R5, SR_CgaCtaId ;  /* 0x0000000000058919 */ /* 0x001e220000008800 */
[----:B------:R-:W-:Y:S01]  /*06a0*/  @!P0 MOV R4, 0x400 ;  /* 0x0000040000048802 */ /* 0x000fe20000000f00 */
[----:B------:R-:W-:Y:S01]  /*06b0*/  UIADD3 UR7, UPT, UPT, UR4, 0x400, URZ ;  /* 0x0000040004077890 */ /* 0x000fe2000fffe0ff */
[----:B------:R-:W-:Y:S01]  /*06c0*/  BAR.SYNC.DEFER_BLOCKING 0x0 ;  /* 0x0000000000007b1d */ /* 0x000fe20000010000 */
[----:B------:R-:W-:Y:S02]  /*06d0*/  IADD3 R2, P1, PT, R2, 0x4000, RZ ;  /* 0x0000400002027810 */ /* 0x000fe40007f3e0ff */
[----:B------:R-:W-:Y:S01]  /*06e0*/  UISETP.GE.AND UP0, UPT, UR7, UR5, UPT ;  /* 0x000000050700728c */ /* 0x000fe2000bf06270 */
[----:B------:R-:W-:Y:S01]  /*06f0*/  VIADD R22, R22, 0x800 ;  /* 0x0000080016167836 */ /* 0x000fe20000000000 */
[----:B------:R-:W-:Y:S01]  /*0700*/  UIADD3 UR4, UPT, UPT, UR4, 0x800, URZ ;  /* 0x0000080004047890 */ /* 0x000fe2000fffe0ff */
[----:B------:R-:W-:Y:S01]  /*0710*/  VIADD R21, R21, 0x800 ;  /* 0x0000080015157836 */ /* 0x000fe20000000000 */
[----:B0-----:R-:W-:-:S05]  /*0720*/  @!P0 LEA R9, R5, R4, 0x18 ;  /* 0x0000000405098211 */ /* 0x001fca00078ec0ff */
[----:B------:R-:W-:Y:S04]  /*0730*/  @!P0 LDS.64 R4, [R9] ;  /* 0x0000000009048984 */ /* 0x000fe80000000a00 */
[----:B-1----:R-:W0:Y:S02]  /*0740*/  @!P0 LDS.64 R6, [R9+0x2000] ;  /* 0x0020000009068984 */ /* 0x002e240000000a00 */
[----:B0-----:R-:W-:Y:S01]  /*0750*/  @!P0 DADD R4, R4, R6 ;  /* 0x0000000004048229 */ /* 0x001fe20000000006 */
[----:B------:R-:W-:-:S06]  /*0760*/  IMAD.X R7, RZ, RZ, R3, P1 ;  /* 0x000000ffff077224 */ /* 0x000fcc00008e0603 */
[----:B------:R2:W-:Y:S01]  /*0770*/  @!P0 STS.64 [R9+0x2000], R4 ;  /* 0x0020000409008388 */ /* 0x0005e20000000a00 */
[----:B------:R-:W-:Y:S06]  /*0780*/  BAR.SYNC.DEFER_BLOCKING 0x0 ;  /* 0x0000000000007b1d */ /* 0x000fec0000010000 */
[----:B------:R-:W-:Y:S05]  /*0790*/  BRA.U !UP0, `(.L_x_6) ;  /* 0xfffffff908987547 */ /* 0x000fea000b83ffff */
.L_x_3:
[----:B------:R-:W1:Y:S01]  /*07a0*/  @!P0 S2R R3, SR_CgaCtaId ;  /* 0x0000000000038919 */ /* 0x000e620000008800 */
[----:B0-----:R-:W-:Y:S01]  /*07b0*/  @!P0 MOV R2, 0x400 ;  /* 0x0000040000028802 */ /* 0x001fe20000000f00 */
[----:B--2---:R-:W0:Y:S02]  /*07c0*/  @!P0 LDC.64 R4, c[0x0][0x390] ;  /* 0x0000e400ff048b82 */ /* 0x004e240000000a00 */
[----:B0-----:R-:W-:-:S04]  /*07d0*/  @!P0 IMAD.WIDE.U32 R4, R19, 0x8, R4 ;  /* 0x0000000813048825 */ /* 0x001fc800078e0004 */
[----:B------:R-:W-:Y:S01]  /*07e0*/  VIADD R19, R19, 0xc8 ;  /* 0x000000c813137836 */ /* 0x000fe20000000000 */
[----:B-1----:R-:W-:-:S06]  /*07f0*/  @!P0 LEA R2, R3, R2, 0x18 ;  /* 0x0000000203028211 */ /* 0x002fcc00078ec0ff */
[----:B------:R-:W0:Y:S04]  /*0800*/  @!P0 LDS.64 R2, [R2+0x2000] ;  /* 0x0020000002028984 */ /* 0x000e280000000a00 */
[----:B0-----:R0:W-:Y:S01]  /*0810*/  @!P0 STG.E.64 desc[UR8][R4.64], R2 ;  /* 0x0000000204008986 */ /* 0x0011e2000c101b08 */
[----:B------:R-:W-:-:S13]  /*0820*/  ISETP.GE.U32.AND P0, PT, R19, UR5, PT ;  /* 0x0000000513007c0c */ /* 0x000fda000bf06070 */
[----:B0-----:R-:W-:Y:S05]  /*0830*/  @!P0 BRA `(.L_x_7) ;  /* 0xfffffff800348947 */ /* 0x001fea000383ffff */
[----:B------:R-:W-:Y:S05]  /*0840*/  EXIT ;  /* 0x000000000000794d */ /* 0x000fea0003800000 */
.L_x_8:
        /* <DEDUP_REMOVED lines=11> */
.L_x_36:


//--------------------- .text._Z8sumArrayILi1024EEvPKdiPd --------------------------
	.section	.text._Z8sumArrayILi1024EEvPKdiPd,"ax",@progbits
	.align	128
        .global         _Z8sumArrayILi1024EEvPKdiPd
        .type           _Z8sumArrayILi1024EEvPKdiPd,@function
        .size           _Z8sumArrayILi1024EEvPKdiPd,(.L_x_37 - _Z8sumArrayILi1024EEvPKdiPd)
        .other          _Z8sumArrayILi1024EEvPKdiPd,@"STO_CUDA_ENTRY STV_DEFAULT"
_Z8sumArrayILi1024EEvPKdiPd:
.text._Z8sumArrayILi1024EEvPKdiPd:
[----:B------:R-:W-:Y:S01]  /*0000*/  LDC R1, c[0x0][0x37c] ;  /* 0x0000df00ff017b82 */ /* 0x000fe20000000800 */
[----:B------:R-:W0:Y:S07]  /*0010*/  S2R R0, SR_TID.X ;  /* 0x0000000000007919 */ /* 0x000e2e0000002100 */
[----:B------:R-:W1:Y:S01]  /*0020*/  S2UR UR5, SR_CgaCtaId ;  /* 0x00000000000579c3 */ /* 0x000e620000008800 */
[----:B------:R-:W-:Y:S01]  /*0030*/  UMOV UR4, 0x400 ;  /* 0x0000040000047882 */ /* 0x000fe20000000000 */
[----:B------:R-:W2:Y:S01]  /*0040*/  LDCU.64 UR8, c[0x0][0x358] ;  /* 0x00006b00ff0877ac */ /* 0x000ea20008000a00 */
[----:B-1----:R-:W-:Y:S01]  /*0050*/  ULEA UR4, UR5, UR4, 0x18 ;  /* 0x0000000405047291 */ /* 0x002fe2000f8ec0ff */
[----:B------:R-:W1:Y:S01]  /*0060*/  LDCU UR5, c[0x0][0x388] ;  /* 0x00007100ff0577ac */ /* 0x000e620008000800 */
[----:B0-----:R-:W-:-:S04]  /*0070*/  ISETP.NE.AND P0, PT, R0, RZ, PT ;  /* 0x000000ff0000720c */ /* 0x001fc80003f05270 */
[----:B------:R-:W-:-:S09]  /*0080*/  LEA R4, R0, UR4, 0x3 ;  /* 0x0000000400047c11 */ /* 0x000fd2000f8e18ff */
[----:B------:R-:W-:Y:S01]  /*0090*/  @!P0 STS.64 [UR4+0x2000], RZ ;  /* 0x002000ffff008988 */ /* 0x000fe20008000a04 */
[----:B-1----:R-:W-:-:S03]  /*00a0*/  UISETP.GE.AND UP0, UPT, UR5, 0x1, UPT ;  /* 0x000000010500788c */ /* 0x002fc6000bf06270 */
[----:B------:R0:W-:Y:S06]  /*00b0*/  STS.64 [R4], RZ ;  /* 0x000000ff04007388 */ /* 0x0001ec0000000a00 */
[----:B--2---:R-:W-:Y:S05]  /*00c0*/  BRA.U !UP0, `(.L_x_9) ;  /* 0x0000000d08a87547 */ /* 0x004fea000b800000 */
[----:B------:R-:W-:Y:S01]  /*00d0*/  UISETP.GE.U32.AND UP0, UPT, UR5, 0x801, UPT ;  /* 0x000008010500788c */ /* 0x000fe2000bf06070 */
[----:B------:R-:W-:Y:S01]  /*00e0*/  IMAD.MOV.U32 R3, RZ, RZ, R0 ;  /* 0x000000ffff037224 */ /* 0x000fe200078e0000 */
[----:B------:R-:W-:-:S07]  /*00f0*/  UIADD3 UR6, UPT, UPT, UR5, -0x1, URZ ;  /* 0xffffffff05067890 */ /* 0x000fce000fffe0ff */
[----:B------:R-:W-:Y:S05]  /*0100*/  BRA.U !UP0, `(.L_x_10) ;  /* 0x00000009086c7547 */ /* 0x000fea000b800000 */
[----:B------:R-:W1:Y:S01]  /*0110*/  LDC.64 R2, c[0x0][0x380] ;  /* 0x0000e000ff027b82 */ /* 0x000e620000000a00 */
[----:B------:R-:W-:Y:S01]  /*0120*/  ULEA.HI UR4, UR6, 0x1, URZ, 0x15 ;  /* 0x0000000106047891 */ /* 0x000fe2000f8fa8ff */
[----:B------:R-:W-:Y:S01]  /*0130*/  IMAD.MOV.U32 R5, RZ, RZ, R0 ;  /* 0x000000ffff057224 */ /* 0x000fe200078e0000 */
[----:B------:R-:W2:Y:S02]  /*0140*/  LDCU UR5, c[0x0][0x388] ;  /* 0x00007100ff0577ac */ /* 0x000ea40008000800 */
[----:B------:R-:W-:-:S04]  /*0150*/  ULOP3.LUT UR4, UR4, 0x3ffffe, URZ, 0xc0, !UPT ;  /* 0x003ffffe04047892 */ /* 0x000fc8000f8ec0ff */
[----:B------:R-:W-:Y:S01]  /*0160*/  UIADD3 UR4, UPT, UPT, -UR4, URZ, URZ ;  /* 0x000000ff04047290 */ /* 0x000fe2000fffe1ff */
[----:B-1----:R-:W-:-:S03]  /*0170*/  IMAD.WIDE.U32 R2, R0, 0x8, R2 ;  /* 0x0000000800027825 */ /* 0x002fc600078e0002 */
[----:B------:R-:W-:-:S05]  /*0180*/  IADD3 R2, P0, PT, R2, 0x4000, RZ ;  /* 0x0000400002027810 */ /* 0x000fca0007f1e0ff */
[----:B--2---:R-:W-:-:S08]  /*0190*/  IMAD.X R3, RZ, RZ, R3, P0 ;  /* 0x000000ffff037224 */ /* 0x004fd000000e0603 */
.L_x_15:
[C---:B-1----:R-:W-:Y:S01]  /*01a0*/  VIADD R6, R5.reuse, 0x400 ;  /* 0x0000040005067836 */ /* 0x042fe20000000000 */
[----:B------:R-:W-:Y:S02]  /*01b0*/  ISETP.GE.U32.AND P0, PT, R5, UR5, PT ;  /* 0x0000000505007c0c */ /* 0x000fe4000bf06070 */
[----:B------:R-:W-:Y:S02]  /*01c0*/  CS2R R8, SRZ ;  /* 0x0000000000087805 */ /* 0x000fe4000001ff00 */
[----:B------:R-:W-:Y:S02]  /*01d0*/  ISETP.GE.U32.AND P1, PT, R6, UR5, PT ;  /* 0x0000000506007c0c */ /* 0x000fe4000bf26070 */
[----:B------:R-:W-:-:S07]  /*01e0*/  CS2R R6, SRZ ;  /* 0x0000000000067805 */ /* 0x000fce000001ff00 */
[----:B------:R-:W2:Y:S04]  /*01f0*/  @!P0 LDG.E.64 R6, desc[UR8][R2.64+-0x4000] ;  /* 0xffc0000802068981 */ /* 0x000ea8000c1e1b00 */
[----:B------:R-:W2:Y:S01]  /*0200*/  @!P1 LDG.E.64 R8, desc[UR8][R2.64+-0x2000] ;  /* 0xffe0000802089981 */ /* 0x000ea2000c1e1b00 */
[C---:B------:R-:W-:Y:S01]  /*0210*/  ISETP.GT.U32.AND P5, PT, R0.reuse, 0x1ff, PT ;  /* 0x000001ff0000780c */ /* 0x040fe20003fa4070 */
[----:B------:R-:W-:Y:S01]  /*0220*/  UIADD3 UR4, UPT, UPT, UR4, 0x2, URZ ;  /* 0x0000000204047890 */ /* 0x000fe2000fffe0ff */
[C---:B------:R-:W-:Y:S01]  /*0230*/  ISETP.GT.U32.AND P4, PT, R0.reuse, 0xff, PT ;  /* 0x000000ff0000780c */ /* 0x040fe20003f84070 */
[----:B------:R-:W-:Y:S01]  /*0240*/  BSSY.RECONVERGENT B0, `(.L_x_11) ;  /* 0x0000039000007945 */ /* 0x000fe20003800200 */
[C---:B------:R-:W-:Y:S01]  /*0250*/  ISETP.GT.U32.AND P3, PT, R0.reuse, 0x7f, PT ;  /* 0x0000007f0000780c */ /* 0x040fe20003f64070 */
[----:B------:R-:W-:Y:S01]  /*0260*/  UISETP.NE.AND UP0, UPT, UR4, URZ, UPT ;  /* 0x000000ff0400728c */ /* 0x000fe2000bf05270 */
[----:B------:R-:W-:-:S02]  /*0270*/  ISETP.GT.U32.AND P2, PT, R0, 0x3f, PT ;  /* 0x0000003f0000780c */ /* 0x000fc40003f44070 */
[C---:B------:R-:W-:Y:S02]  /*0280*/  ISETP.NE.AND P0, PT, R0.reuse, RZ, PT ;  /* 0x000000ff0000720c */ /* 0x040fe40003f05270 */
[----:B------:R-:W-:Y:S01]  /*0290*/  ISETP.GT.U32.AND P1, PT, R0, 0x1f, PT ;  /* 0x0000001f0000780c */ /* 0x000fe20003f24070 */
[----:B--2---:R-:W-:-:S07]  /*02a0*/  DADD R6, R8, R6 ;  /* 0x0000000008067229 */ /* 0x004fce0000000006 */
[----:B------:R-:W-:Y:S01]  /*02b0*/  STS.64 [R4], R6 ;  /* 0x0000000604007388 */ /* 0x000fe20000000a00 */
[----:B------:R-:W-:Y:S06]  /*02c0*/  BAR.SYNC.DEFER_BLOCKING 0x0 ;  /* 0x0000000000007b1d */ /* 0x000fec0000010000 */
[----:B------:R-:W-:Y:S04]  /*02d0*/  @!P5 LDS.64 R8, [R4+0x1000] ;  /* 0x001000000408d984 */ /* 0x000fe80000000a00 */
[----:B------:R-:W1:Y:S02]  /*02e0*/  @!P5 LDS.64 R10, [R4] ;  /* 0x00000000040ad984 */ /* 0x000e640000000a00 */
[----:B-1----:R-:W-:-:S07]  /*02f0*/  @!P5 DADD R8, R8, R10 ;  /* 0x000000000808d229 */ /* 0x002fce000000000a */
[----:B------:R-:W-:Y:S01]  /*0300*/  @!P5 STS.64 [R4], R8 ;  /* 0x000000080400d388 */ /* 0x000fe20000000a00 */
[----:B------:R-:W-:Y:S06]  /*0310*/  BAR.SYNC.DEFER_BLOCKING 0x0 ;  /* 0x0000000000007b1d */ /* 0x000fec0000010000 */
[----:B------:R-:W-:Y:S04]  /*0320*/  @!P4 LDS.64 R10, [R4+0x800] ;  /* 0x00080000040ac984 */ /* 0x000fe80000000a00 */
[----:B------:R-:W1:Y:S02]  /*0330*/  @!P4 LDS.64 R12, [R4] ;  /* 0x00000000040cc984 */ /* 0x000e640000000a00 */
[----:B-1----:R-:W-:-:S07]  /*0340*/  @!P4 DADD R10, R10, R12 ;  /* 0x000000000a0ac229 */ /* 0x002fce000000000c */
[----:B------:R1:W-:Y:S01]  /*0350*/  @!P4 STS.64 [R4], R10 ;  /* 0x0000000a0400c388 */ /* 0x0003e20000000a00 */
[----:B------:R-:W-:Y:S06]  /*0360*/  BAR.SYNC.DEFER_BLOCKING 0x0 ;  /* 0x0000000000007b1d */ /* 0x000fec0000010000 */
[----:B-1----:R-:W1:Y:S01]  /*0370*/  @!P0 S2R R11, SR_CgaCtaId ;  /* 0x00000000000b8919 */ /* 0x002e620000008800 */
[----:B------:R-:W-:Y:S04]  /*0380*/  @!P3 LDS.64 R6, [R4+0x400] ;  /* 0x000400000406b984 */ /* 0x000fe80000000a00 */
[----:B------:R-:W2:Y:S02]  /*0390*/  @!P3 LDS.64 R12, [R4] ;  /* 0x00000000040cb984 */ /* 0x000ea40000000a00 */
[----:B--2---:R-:W-:-:S07]  /*03a0*/  @!P3 DADD R12, R6, R12 ;  /* 0x00000000060cb229 */ /* 0x004fce000000000c */
[----:B------:R-:W-:Y:S01]  /*03b0*/  @!P3 STS.64 [R4], R12 ;  /* 0x0000000c0400b388 */ /* 0x000fe20000000a00 */
[----:B------:R-:W-:Y:S06]  /*03c0*/  BAR.SYNC.DEFER_BLOCKING 0x0 ;  /* 0x0000000000007b1d */ /* 0x000fec0000010000 */
[----:B------:R-:W-:Y:S04]  /*03d0*/  @!P2 LDS.64 R6, [R4+0x200] ;  /* 0x000200000406a984 */ /* 0x000fe80000000a00 */
[----:B------:R-:W2:Y:S02]  /*03e0*/  @!P2 LDS.64 R8, [R4] ;  /* 0x000000000408a984 */ /* 0x000ea40000000a00 */
[----:B--2---:R-:W-:Y:S01]  /*03f0*/  @!P2 DADD R8, R6, R8 ;  /* 0x000000000608a229 */ /* 0x004fe20000000008 */
[----:B------:R-:W-:-:S04]  /*0400*/  @!P0 MOV R6, 0x400 ;  /* 0x0000040000068802 */ /* 0x000fc80000000f00 */
[----:B-1----:R-:W-:Y:S02]  /*0410*/  @!P0 LEA R6, R11, R6, 0x18 ;  /* 0x000000060b068211 */ /* 0x002fe400078ec0ff */
[----:B------:R1:W-:Y:S01]  /*0420*/  @!P2 STS.64 [R4], R8 ;  /* 0x000000080400a388 */ /* 0x0003e20000000a00 */
[----:B------:R-:W-:Y:S06]  /*0430*/  BAR.SYNC.DEFER_BLOCKING 0x0 ;  /* 0x0000000000007b1d */ /* 0x000fec0000010000 */
[----:B------:R-:W-:Y:S05]  /*0440*/  @P1 BRA `(.L_x_12) ;  /* 0x0000000000601947 */ /* 0x000fea0003800000 */
[----:B-1----:R-:W-:Y:S04]  /*0450*/  LDS.64 R8, [R4+0x100] ;  /* 0x0001000004087984 */ /* 0x002fe80000000a00 */
[----:B------:R-:W1:Y:S02]  /*0460*/  LDS.64 R10, [R4] ;  /* 0x00000000040a7984 */ /* 0x000e640000000a00 */
[----:B-1----:R-:W-:-:S07]  /*0470*/  DADD R8, R8, R10 ;  /* 0x0000000008087229 */ /* 0x002fce000000000a */
[----:B------:R-:W-:Y:S04]  /*0480*/  STS.64 [R4], R8 ;  /* 0x0000000804007388 */ /* 0x000fe80000000a00 */
[----:B------:R-:W-:Y:S04]  /*0490*/  LDS.64 R10, [R4+0x80] ;  /* 0x00008000040a7984 */ /* 0x000fe80000000a00 */
        /* <DEDUP_REMOVED lines=18> */
[----:B------:R2:W-:Y:S04]  /*05c0*/  STS.64 [R4], R10 ;  /* 0x0000000a04007388 */ /* 0x0005e80000000a00 */
.L_x_12:
[----:B------:R-:W-:Y:S05]  /*05d0*/  BSYNC.RECONVERGENT B0 ;  /* 0x0000000000007941 */ /* 0x000fea0003800200 */
.L_x_11:
[----:B------:R-:W-:Y:S01]  /*05e0*/  BAR.SYNC.DEFER_BLOCKING 0x0 ;  /* 0x0000000000007b1d */ /* 0x000fe20000010000 */
[----:B------:R-:W-:-:S05]  /*05f0*/  VIADD R7, R5, 0x800 ;  /* 0x0000080005077836 */ /* 0x000fca0000000000 */
[----:B------:R-:W-:Y:S01]  /*0600*/  ISETP.GE.U32.AND P6, PT, R7, UR5, PT ;  /* 0x0000000507007c0c */ /* 0x000fe2000bfc6070 */
[----:B------:R-:W-:Y:S01]  /*0610*/  VIADD R7, R5, 0xc00 ;  /* 0x00000c0005077836 */ /* 0x000fe20000000000 */
[----:B-1----:R-:W-:Y:S04]  /*0620*/  @!P0 LDS.64 R8, [R6] ;  /* 0x0000000006088984 */ /* 0x002fe80000000a00 */
[----:B--2---:R-:W1:Y:S02]  /*0630*/  @!P0 LDS.64 R10, [R6+0x2000] ;  /* 0x00200000060a8984 */ /* 0x004e640000000a00 */
[----:B-1----:R-:W-:Y:S01]  /*0640*/  @!P0 DADD R8, R8, R10 ;  /* 0x0000000008088229 */ /* 0x002fe2000000000a */
[----:B------:R-:W-:-:S06]  /*0650*/  CS2R R10, SRZ ;  /* 0x00000000000a7805 */ /* 0x000fcc000001ff00 */
[----:B------:R-:W-:Y:S01]  /*0660*/  @!P0 STS.64 [R6+0x2000], R8 ;  /* 0x0020000806008388 */ /* 0x000fe20000000a00 */
[----:B------:R-:W-:Y:S01]  /*0670*/  BAR.SYNC.DEFER_BLOCKING 0x0 ;  /* 0x0000000000007b1d */ /* 0x000fe20000010000 */
[----:B------:R-:W-:-:S05]  /*0680*/  CS2R R12, SRZ ;  /* 0x00000000000c7805 */ /* 0x000fca000001ff00 */
[----:B------:R-:W2:Y:S01]  /*0690*/  @!P6 LDG.E.64 R10, desc[UR8][R2.64] ;  /* 0x00000008020ae981 */ /* 0x000ea2000c1e1b00 */
[----:B------:R-:W-:-:S13]  /*06a0*/  ISETP.GE.U32.AND P6, PT, R7, UR5, PT ;  /* 0x0000000507007c0c */ /* 0x000fda000bfc6070 */
[----:B------:R-:W2:Y:S01]  /*06b0*/  @!P6 LDG.E.64 R12, desc[UR8][R2.64+0x2000] ;  /* 0x00200008020ce981 */ /* 0x000ea2000c1e1b00 */
[----:B------:R-:W-:Y:S01]  /*06c0*/  BSSY.RECONVERGENT B0, `(.L_x_13) ;  /* 0x0000031000007945 */ /* 0x000fe20003800200 */
        /* <DEDUP_REMOVED lines=23> */
[----:B------:R-:W-:Y:S05]  /*0840*/  @P1 BRA `(.L_x_14) ;  /* 0x0000000000601947 */ /* 0x000fea0003800000 */
[----:B------:R-:W-:Y:S04]  /*0850*/  LDS.64 R6, [R4+0x100] ;  /* 0x0001000004067984 */ /* 0x000fe80000000a00 */
[----:B------:R-:W2:Y:S02]  /*0860*/  LDS.64 R8, [R4] ;  /* 0x0000000004087984 */ /* 0x000ea40000000a00 */
[----:B--2---:R-:W-:-:S07]  /*0870*/  DADD R6, R6, R8 ;  /* 0x0000000006067229 */ /* 0x004fce0000000008 */
[----:B------:R-:W-:Y:S04]  /*0880*/  STS.64 [R4], R6 ;  /* 0x0000000604007388 */ /* 0x000fe80000000a00 */
[----:B------:R-:W-:Y:S04]  /*0890*/  LDS.64 R8, [R4+0x80] ;  /* 0x0000800004087984 */ /* 0x000fe80000000a00 */
[----:B-1----:R-:W1:Y:S02]  /*08a0*/  LDS.64 R10, [R4] ;  /* 0x00000000040a7984 */ /* 0x002e640000000a00 */
        /* <DEDUP_REMOVED lines=18> */
.L_x_14:
[----:B------:R-:W-:Y:S05]  /*09d0*/  BSYNC.RECONVERGENT B0 ;  /* 0x0000000000007941 */ /* 0x000fea0003800200 */
.L_x_13:
[----:B------:R-:W1:Y:S01]  /*09e0*/  @!P0 S2R R7, SR_CgaCtaId ;  /* 0x0000000000078919 */ /* 0x000e620000008800 */
[----:B------:R-:W-:Y:S01]  /*09f0*/  @!P0 MOV R6, 0x400 ;  /* 0x0000040000068802 */ /* 0x000fe20000000f00 */
[----:B------:R-:W-:Y:S01]  /*0a00*/  VIADD R5, R5, 0x1000 ;  /* 0x0000100005057836 */ /* 0x000fe20000000000 */
[----:B------:R-:W-:Y:S01]  /*0a10*/  BAR.SYNC.DEFER_BLOCKING 0x0 ;  /* 0x0000000000007b1d */ /* 0x000fe20000010000 */
[----:B------:R-:W-:-:S05]  /*0a20*/  IADD3 R2, P1, PT, R2, 0x8000, RZ ;  /* 0x0000800002027810 */ /* 0x000fca0007f3e0ff */
[----:B------:R-:W-:Y:S01]  /*0a30*/  IMAD.X R3, RZ, RZ, R3, P1 ;  /* 0x000000ffff037224 */ /* 0x000fe200008e0603 */
[----:B-1----:R-:W-:-:S05]  /*0a40*/  @!P0 LEA R11, R7, R6, 0x18 ;  /* 0x00000006070b8211 */ /* 0x002fca00078ec0ff */
[----:B------:R-:W-:Y:S04]  /*0a50*/  @!P0 LDS.64 R6, [R11] ;  /* 0x000000000b068984 */ /* 0x000fe80000000a00 */
[----:B--2---:R-:W1:Y:S02]  /*0a60*/  @!P0 LDS.64 R8, [R11+0x2000] ;  /* 0x002000000b088984 */ /* 0x004e640000000a00 */
[----:B-1----:R-:W-:-:S07]  /*0a70*/  @!P0 DADD R6, R6, R8 ;  /* 0x0000000006068229 */ /* 0x002fce0000000008 */
[----:B------:R1:W-:Y:S01]  /*0a80*/  @!P0 STS.64 [R11+0x2000], R6 ;  /* 0x002000060b008388 */ /* 0x0003e20000000a00 */
[----:B------:R-:W-:Y:S06]  /*0a90*/  BAR.SYNC.DEFER_BLOCKING 0x0 ;  /* 0x0000000000007b1d */ /* 0x000fec0000010000 */
[----:B------:R-:W-:Y:S05]  /*0aa0*/  BRA.U UP0, `(.L_x_15) ;  /* 0xfffffff500bc7547 */ /* 0x000fea000b83ffff */
[----:B------:R-:W-:-:S07]  /*0ab0*/  IMAD.MOV.U32 R3, RZ, RZ, R5 ;  /* 0x000000ffff037224 */ /* 0x000fce00078e0005 */
.L_x_10:
[----:B------:R-:W-:-:S09]  /*0ac0*/  ULOP3.LUT UP0, URZ, UR6, 0x800, URZ, 0xc0, !UPT ;  /* 0x0000080006ff7892 */ /* 0x000fd2000f80c0ff */
[----:B------:R-:W-:Y:S05]  /*0ad0*/  BRA.U UP0, `(.L_x_9) ;  /* 0x0000000500247547 */ /* 0x000fea000b800000 */
[----:B-1----:R-:W1:Y:S01]  /*0ae0*/  LDC.64 R10, c[0x0][0x380] ;  /* 0x0000e000ff0a7b82 */ /* 0x002e620000000a00 */
[C---:B------:R-:W-:Y:S01]  /*0af0*/  VIADD R2, R3.reuse, 0x400 ;  /* 0x0000040003027836 */ /* 0x040fe20000000000 */
[C---:B------:R-:W-:Y:S02]  /*0b00*/  ISETP.GE.U32.AND P1, PT, R3.reuse, UR5, PT ;  /* 0x0000000503007c0c */ /* 0x040fe4000bf26070 */
[----:B------:R-:W-:Y:S02]  /*0b10*/  CS2R R6, SRZ ;  /* 0x0000000000067805 */ /* 0x000fe4000001ff00 */
[----:B------:R-:W-:Y:S01]  /*0b20*/  ISETP.GE.U32.AND P2, PT, R2, UR5, PT ;  /* 0x0000000502007c0c */ /* 0x000fe2000bf46070 */
[----:B-1----:R-:W-:Y:S01]  /*0b30*/  IMAD.WIDE.U32 R10, R3, 0x8, R10 ;  /* 0x00000008030a7825 */ /* 0x002fe200078e000a */
[----:B------:R-:W-:-:S11]  /*0b40*/  CS2R R2, SRZ ;  /* 0x0000000000027805 */ /* 0x000fd6000001ff00 */
[----:B------:R-:W2:Y:S04]  /*0b50*/  @!P2 LDG.E.64 R6, desc[UR8][R10.64+0x2000] ;  /* 0x002000080a06a981 */ /* 0x000ea8000c1e1b00 */
[----:B------:R-:W2:Y:S01]  /*0b60*/  @!P1 LDG.E.64 R2, desc[UR8][R10.64] ;  /* 0x000000080a029981 */ /* 0x000ea2000c1e1b00 */
[C---:B------:R-:W-:Y:S02]  /*0b70*/  ISETP.GT.U32.AND P1, PT, R0.reuse, 0x1ff, PT ;  /* 0x000001ff0000780c */ /* 0x040fe40003f24070 */
[----:B------:R-:W-:Y:S01]  /*0b80*/  ISETP.GT.U32.AND P2, PT, R0, 0xff, PT ;  /* 0x000000ff0000780c */ /* 0x000fe20003f44070 */
[----:B------:R-:W1:Y:S01]  /*0b90*/  @!P0 S2R R5, SR_CgaCtaId ;  /* 0x0000000000058919 */ /* 0x000e620000008800 */
[----:B--2---:R-:W-:-:S07]  /*0ba0*/  DADD R2, R6, R2 ;  /* 0x0000000006027229 */ /* 0x004fce0000000002 */
[----:B------:R-:W-:Y:S01]  /*0bb0*/  STS.64 [R4], R2 ;  /* 0x0000000204007388 */ /* 0x000fe20000000a00 */
[----:B------:R-:W-:Y:S06]  /*0bc0*/  BAR.SYNC.DEFER_BLOCKING 0x0 ;  /* 0x0000000000007b1d */ /* 0x000fec0000010000 */
[----:B------:R-:W-:Y:S04]  /*0bd0*/  @!P1 LDS.64 R6, [R4+0x1000] ;  /* 0x0010000004069984 */ /* 0x000fe80000000a00 */
[----:B------:R-:W2:Y:S02]  /*0be0*/  @!P1 LDS.64 R8, [R4] ;  /* 0x0000000004089984 */ /* 0x000ea40000000a00 */
[----:B--2---:R-:W-:-:S07]  /*0bf0*/  @!P1 DADD R6, R6, R8 ;  /* 0x0000000006069229 */ /* 0x004fce0000000008 */
[----:B------:R-:W-:Y:S01]  /*0c00*/  @!P1 STS.64 [R4], R6 ;  /* 0x0000000604009388 */ /* 0x000fe20000000a00 */
[----:B------:R-:W-:Y:S06]  /*0c10*/  BAR.SYNC.DEFER_BLOCKING 0x0 ;  /* 0x0000000000007b1d */ /* 0x000fec0000010000 */
[----:B------:R-:W-:Y:S04]  /*0c20*/  @!P2 LDS.64 R8, [R4+0x800] ;  /* 0x000800000408a984 */ /* 0x000fe80000000a00 */
[----:B------:R-:W2:Y:S01]  /*0c30*/  @!P2 LDS.64 R10, [R4] ;  /* 0x00000000040aa984 */ /* 0x000ea20000000a00 */
[----:B------:R-:W-:Y:S01]  /*0c40*/  ISETP.GT.U32.AND P1, PT, R0, 0x7f, PT ;  /* 0x0000007f0000780c */ /* 0x000fe20003f24070 */
        /* <DEDUP_REMOVED lines=12> */
[----:B------:R-:W-:Y:S01]  /*0d10*/  BSSY.RECONVERGENT B0, `(.L_x_16) ;  /* 0x000001f000007945 */ /* 0x000fe20003800200 */
[----:B------:R-:W-:-:S04]  /*0d20*/  @!P0 MOV R0, 0x400 ;  /* 0x0000040000008802 */ /* 0x000fc80000000f00 */
[----:B-1----:R-:W-:Y:S01]  /*0d30*/  @!P0 LEA R0, R5, R0, 0x18 ;  /* 0x0000000005008211 */ /* 0x002fe200078ec0ff */
[----:B--2---:R-:W-:-:S07]  /*0d40*/  @!P2 DADD R6, R6, R10 ;  /* 0x000000000606a229 */ /* 0x004fce000000000a */
[----:B------:R1:W-:Y:S01]  /*0d50*/  @!P2 STS.64 [R4], R6 ;  /* 0x000000060400a388 */ /* 0x0003e20000000a00 */
[----:B------:R-:W-:Y:S06]  /*0d60*/  BAR.SYNC.DEFER_BLOCKING 0x0 ;  /* 0x0000000000007b1d */ /* 0x000fec0000010000 */
[----:B------:R-:W-:Y:S05]  /*0d70*/  @P1 BRA `(.L_x_17) ;  /* 0x0000000000601947 */ /* 0x000fea0003800000 */
        /* <DEDUP_REMOVED lines=24> */
.L_x_17:
[----:B------:R-:W-:Y:S05]  /*0f00*/  BSYNC.RECONVERGENT B0 ;  /* 0x0000000000007941 */ /* 0x000fea0003800200 */
.L_x_16:
[----:B------:R-:W-:Y:S06]  /*0f10*/  BAR.SYNC.DEFER_BLOCKING 0x0 ;  /* 0x0000000000007b1d */ /* 0x000fec0000010000 */
[----:B------:R-:W-:Y:S04]  /*0f20*/  @!P0 LDS.64 R2, [R0] ;  /* 0x0000000000028984 */ /* 0x000fe80000000a00 */
[----:B012---:R-:W0:Y:S02]  /*0f30*/  @!P0 LDS.64 R4, [R0+0x2000] ;  /* 0x0020000000048984 */ /* 0x007e240000000a00 */
[----:B0-----:R-:W-:-:S07]  /*0f40*/  @!P0 DADD R2, R2, R4 ;  /* 0x0000000002028229 */ /* 0x001fce0000000004 */
[----:B------:R2:W-:Y:S01]  /*0f50*/  @!P0 STS.64 [R0+0x2000], R2 ;  /* 0x0020000200008388 */ /* 0x0005e20000000a00 */
[----:B------:R-:W-:Y:S06]  /*0f60*/  BAR.SYNC.DEFER_BLOCKING 0x0 ;  /* 0x0000000000007b1d */ /* 0x000fec0000010000 */
.L_x_9:
[----:B------:R-:W-:Y:S05]  /*0f70*/  @P0 EXIT ;  /* 0x000000000000094d */ /* 0x000fea0003800000 */
[----:B------:R-:W3:Y:S01]  /*0f80*/  S2UR UR5, SR_CgaCtaId ;  /* 0x00000000000579c3 */ /* 0x000ee20000008800 */
[----:B------:R-:W-:-:S07]  /*0f90*/  UMOV UR4, 0x400 ;  /* 0x0000040000047882 */ /* 0x000fce0000000000 */
[----:B0-----:R-:W0:Y:S01]  /*0fa0*/  LDC.64 R4, c[0x0][0x390] ;  /* 0x0000e400ff047b82 */ /* 0x001e220000000a00 */
[----:B---3--:R-:W-:-:S09]  /*0fb0*/  ULEA UR4, UR5, UR4, 0x18 ;  /* 0x0000000405047291 */ /* 0x008fd2000f8ec0ff */
[----:B--2---:R-:W0:Y:S04]  /*0fc0*/  LDS.64 R2, [UR4+0x2000] ;  /* 0x00200004ff027984 */ /* 0x004e280008000a00 */
[----:B0-----:R-:W-:Y:S01]  /*0fd0*/  STG.E.64 desc[UR8][R4.64], R2 ;  /* 0x0000000204007986 */ /* 0x001fe2000c101b08 */
[----:B------:R-:W-:Y:S05]  /*0fe0*/  EXIT ;  /* 0x000000000000794d */ /* 0x000fea0003800000 */
.L_x_18:
        /* <DEDUP_REMOVED lines=9> */
.L_x_37:


//--------------------- .text._Z18dot_product_kernelILi200ELi1024EEvPKdS1_Pdi --------------------------
	.section	.text._Z18dot_product_kernelILi200ELi1024EEvPKdS1_Pdi,"ax",@progbits
	.align	128
        .global         _Z18dot_product_kernelILi200ELi1024EEvPKdS1_Pdi
        .type           _Z18dot_product_kernelILi200ELi1024EEvPKdS1_Pdi,@function
        .size           _Z18dot_product_kernelILi200ELi1024EEvPKdS1_Pdi,(.L_x_38 - _Z18dot_product_kernelILi200ELi1024EEvPKdS1_Pdi)
        .other          _Z18dot_product_kernelILi200ELi1024EEvPKdS1_Pdi,@"STO_CUDA_ENTRY STV_DEFAULT"
_Z18dot_product_kernelILi200ELi1024EEvPKdS1_Pdi:
.text._Z18dot_product_kernelILi200ELi1024EEvPKdS1_Pdi:
[----:B------:R-:W-:Y:S01]  /*0000*/  LDC R1, c[0x0][0x37c] ;  /* 0x0000df00ff017b82 */ /* 0x000fe20000000800 */
[----:B------:R-:W0:Y:S01]  /*0010*/  S2R R0, SR_TID.X ;  /* 0x0000000000007919 */ /* 0x000e220000002100 */
[----:B------:R-:W1:Y:S01]  /*0020*/  LDCU UR4, c[0x0][0x398] ;  /* 0x00007300ff0477ac */ /* 0x000e620008000800 */
[----:B------:R-:W2:Y:S01]  /*0030*/  S2R R4, SR_CTAID.X ;  /* 0x0000000000047919 */ /* 0x000ea20000002500 */
[----:B------:R-:W3:Y:S01]  /*0040*/  LDCU.64 UR6, c[0x0][0x358] ;  /* 0x00006b00ff0677ac */ /* 0x000ee20008000a00 */
[----:B0-----:R-:W-:Y:S01]  /*0050*/  ISETP.NE.AND P0, PT, R0, RZ, PT ;  /* 0x000000ff0000720c */ /* 0x001fe20003f05270 */
[----:B--2---:R-:W-:-:S05]  /*0060*/  IMAD.SHL.U32 R5, R4, 0x400, RZ ;  /* 0x0000040004057824 */ /* 0x004fca00078e00ff */
[----:B-1----:R-:W-:-:S07]  /*0070*/  ISETP.GE.U32.AND P1, PT, R5, UR4, PT ;  /* 0x0000000405007c0c */ /* 0x002fce000bf26070 */
[----:B------:R-:W0:Y:S02]  /*0080*/  @!P0 LDC.64 R2, c[0x0][0x390] ;  /* 0x0000e400ff028b82 */ /* 0x000e240000000a00 */
[----:B0-----:R-:W-:-:S05]  /*0090*/  @!P0 IMAD.WIDE.U32 R2, R4, 0x8, R2 ;  /* 0x0000000804028825 */ /* 0x001fca00078e0002 */
[----:B---3--:R0:W-:Y:S01]  /*00a0*/  @!P0 STG.E.64 desc[UR6][R2.64], RZ ;  /* 0x000000ff02008986 */ /* 0x0081e2000c101b06 */
[----:B------:R-:W-:Y:S05]  /*00b0*/  @P1 EXIT ;  /* 0x000000000000194d */ /* 0x000fea0003800000 */
[----:B------:R-:W1:Y:S01]  /*00c0*/  S2UR UR5, SR_CgaCtaId ;  /* 0x00000000000579c3 */ /* 0x000e620000008800 */
[----:B------:R-:W-:Y:S01]  /*00d0*/  UMOV UR4, 0x400 ;  /* 0x0000040000047882 */ /* 0x000fe20000000000 */
[----:B------:R-:W2:Y:S06]  /*00e0*/  LDCU UR8, c[0x0][0x398] ;  /* 0x00007300ff0877ac */ /* 0x000eac0008000800 */
[----:B0-----:R-:W0:Y:S01]  /*00f0*/  LDC.64 R2, c[0x0][0x390] ;  /* 0x0000e400ff027b82 */ /* 0x001e220000000a00 */
[----:B-1----:R-:W-:-:S06]  /*0100*/  ULEA UR4, UR5, UR4, 0x18 ;  /* 0x0000000405047291 */ /* 0x002fcc000f8ec0ff */
[----:B------:R-:W-:Y:S01]  /*0110*/  LEA R5, R0, UR4, 0x3 ;  /* 0x0000000400057c11 */ /* 0x000fe2000f8e18ff */
[----:B0-2---:R-:W-:-:S07]  /*0120*/  IMAD.WIDE.U32 R2, R4, 0x8, R2 ;  /* 0x0000000804027825 */ /* 0x005fce00078e0002 */
.L_x_23:
[----:B------:R-:W-:Y:S01]  /*0130*/  IMAD.SHL.U32 R15, R4, 0x800, RZ ;  /* 0x00000800040f7824 */ /* 0x000fe200078e00ff */
[----:B01----:R-:W0:Y:S04]  /*0140*/  LDC.64 R8, c[0x0][0x380] ;  /* 0x0000e000ff087b82 */ /* 0x003e280000000a00 */
[----:B------:R-:W-:-:S04]  /*0150*/  LOP3.LUT R17, R15, R0, RZ, 0xfc, !PT ;  /* 0x000000000f117212 */ /* 0x000fc800078efcff */
[----:B------:R-:W1:Y:S01]  /*0160*/  LDC.64 R10, c[0x0][0x388] ;  /* 0x0000e200ff0a7b82 */ /* 0x000e620000000a00 */
[C---:B------:R-:W-:Y:S01]  /*0170*/  VIADD R14, R17.reuse, 0x400 ;  /* 0x00000400110e7836 */ /* 0x040fe20000000000 */
[----:B------:R-:W-:-:S04]  /*0180*/  ISETP.GE.U32.AND P0, PT, R17, UR8, PT ;  /* 0x0000000811007c0c */ /* 0x000fc8000bf06070 */
[----:B------:R-:W-:Y:S02]  /*0190*/  ISETP.GE.U32.AND P1, PT, R14, UR8, PT ;  /* 0x000000080e007c0c */ /* 0x000fe4000bf26070 */
[----:B------:R-:W2:Y:S08]  /*01a0*/  LDC.64 R6, c[0x0][0x380] ;  /* 0x0000e000ff067b82 */ /* 0x000eb00000000a00 */
[----:B------:R-:W3:Y:S01]  /*01b0*/  LDC.64 R12, c[0x0][0x388] ;  /* 0x0000e200ff0c7b82 */ /* 0x000ee20000000a00 */
[----:B0-----:R-:W-:-:S06]  /*01c0*/  @!P0 IMAD.WIDE.U32 R8, R17, 0x8, R8 ;  /* 0x0000000811088825 */ /* 0x001fcc00078e0008 */
[----:B------:R-:W4:Y:S01]  /*01d0*/  @!P0 LDG.E.64 R8, desc[UR6][R8.64] ;  /* 0x0000000608088981 */ /* 0x000f22000c1e1b00 */
[----:B-1----:R-:W-:-:S06]  /*01e0*/  @!P0 IMAD.WIDE.U32 R10, R17, 0x8, R10 ;  /* 0x00000008110a8825 */ /* 0x002fcc00078e000a */
[----:B------:R-:W4:Y:S01]  /*01f0*/  @!P0 LDG.E.64 R10, desc[UR6][R10.64] ;  /* 0x000000060a0a8981 */ /* 0x000f22000c1e1b00 */
[----:B--2---:R-:W-:-:S06]  /*0200*/  @!P1 IMAD.WIDE.U32 R14, R17, 0x8, R6 ;  /* 0x00000008110e9825 */ /* 0x004fcc00078e0006 */
[----:B------:R-:W2:Y:S01]  /*0210*/  @!P1 LDG.E.64 R14, desc[UR6][R14.64+0x2000] ;  /* 0x002000060e0e9981 */ /* 0x000ea2000c1e1b00 */
[----:B---3--:R-:W-:-:S06]  /*0220*/  @!P1 IMAD.WIDE.U32 R16, R17, 0x8, R12 ;  /* 0x0000000811109825 */ /* 0x008fcc00078e000c */
[----:B------:R-:W2:Y:S01]  /*0230*/  @!P1 LDG.E.64 R16, desc[UR6][R16.64+0x2000] ;  /* 0x0020000610109981 */ /* 0x000ea2000c1e1b00 */
[----:B------:R-:W-:Y:S02]  /*0240*/  CS2R R6, SRZ ;  /* 0x0000000000067805 */ /* 0x000fe4000001ff00 */
[----:B------:R-:W-:Y:S01]  /*0250*/  CS2R R12, SRZ ;  /* 0x00000000000c7805 */ /* 0x000fe2000001ff00 */
[----:B----4-:R-:W-:Y:S02]  /*0260*/  @!P0 DMUL R6, R8, R10 ;  /* 0x0000000a08068228 */ /* 0x010fe40000000000 */
[----:B--2---:R-:W-:-:S08]  /*0270*/  @!P1 DMUL R12, R14, R16 ;  /* 0x000000100e0c9228 */ /* 0x004fd00000000000 */
        /* <DEDUP_REMOVED lines=30> */
[----:B------:R-:W-:Y:S04]  /*0460*/  LDS.64 R6, [R5+0x100] ;  /* 0x0001000005067984 */ /* 0x000fe80000000a00 */
[----:B0-----:R-:W0:Y:S02]  /*0470*/  LDS.64 R8, [R5] ;  /* 0x0000000005087984 */ /* 0x001e240000000a00 */
        /* <DEDUP_REMOVED lines=22> */
.L_x_20:
[----:B------:R-:W-:Y:S05]  /*05e0*/  BSYNC.RECONVERGENT B0 ;  /* 0x0000000000007941 */ /* 0x000fea0003800200 */
.L_x_19:
[----:B------:R-:W-:Y:S01]  /*05f0*/  BAR.SYNC.DEFER_BLOCKING 0x0 ;  /* 0x0000000000007b1d */ /* 0x000fe20000010000 */
[----:B------:R-:W-:-:S05]  /*0600*/  ISETP.NE.AND P0, PT, R0, RZ, PT ;  /* 0x000000ff0000720c */ /* 0x000fca0003f05270 */
[----:B------:R-:W-:Y:S08]  /*0610*/  BSSY.RECONVERGENT B0, `(.L_x_21) ;  /* 0x0000009000007945 */ /* 0x000ff00003800200 */
[----:B------:R-:W-:Y:S05]  /*0620*/  @P0 BRA `(.L_x_22) ;  /* 0x00000000001c0947 */ /* 0x000fea0003800000 */
[----:B01----:R-:W2:Y:S01]  /*0630*/  LDG.E.64 R8, desc[UR6][R2.64] ;  /* 0x0000000602087981 */ /* 0x003ea2000c1e1b00 */
[----:B------:R-:W0:Y:S01]  /*0640*/  S2UR UR5, SR_CgaCtaId ;  /* 0x00000000000579c3 */ /* 0x000e220000008800 */
[----:B------:R-:W-:Y:S02]  /*0650*/  UMOV UR4, 0x400 ;  /* 0x0000040000047882 */ /* 0x000fe40000000000 */
[----:B0-----:R-:W-:-:S09]  /*0660*/  ULEA UR4, UR5, UR4, 0x18 ;  /* 0x0000000405047291 */ /* 0x001fd2000f8ec0ff */
[----:B------:R-:W2:Y:S02]  /*0670*/  LDS.64 R6, [UR4] ;  /* 0x00000004ff067984 */ /* 0x000ea40008000a00 */
[----:B--2---:R-:W-:-:S07]  /*0680*/  DADD R6, R6, R8 ;  /* 0x0000000006067229 */ /* 0x004fce0000000008 */
[----:B------:R2:W-:Y:S04]  /*0690*/  STG.E.64 desc[UR6][R2.64], R6 ;  /* 0x0000000602007986 */ /* 0x0005e8000c101b06 */
.L_x_22:
[----:B------:R-:W-:Y:S05]  /*06a0*/  BSYNC.RECONVERGENT B0 ;  /* 0x0000000000007941 */ /* 0x000fea0003800200 */
.L_x_21:
[----:B------:R-:W-:Y:S01]  /*06b0*/  VIADD R4, R4, 0xc8 ;  /* 0x000000c804047836 */ /* 0x000fe20000000000 */
[----:B------:R-:W-:Y:S03]  /*06c0*/  BAR.SYNC.DEFER_BLOCKING 0x0 ;  /* 0x0000000000007b1d */ /* 0x000fe60000010000 */
[----:B--2---:R-:W-:-:S05]  /*06d0*/  IMAD.SHL.U32 R6, R4, 0x400, RZ ;  /* 0x0000040004067824 */ /* 0x004fca00078e00ff */
[----:B------:R-:W-:-:S13]  /*06e0*/  ISETP.GE.U32.AND P0, PT, R6, UR8, PT ;  /* 0x0000000806007c0c */ /* 0x000fda000bf06070 */
[----:B------:R-:W-:Y:S05]  /*06f0*/  @!P0 BRA `(.L_x_23) ;  /* 0xfffffff8008c8947 */ /* 0x000fea000383ffff */
[----:B------:R-:W-:Y:S05]  /*0700*/  EXIT ;  /* 0x000000000000794d */ /* 0x000fea0003800000 */
.L_x_24:
        /* <DEDUP_REMOVED lines=15> */
.L_x_38:


//--------------------- .text._Z6dividePdS_S_     --------------------------
	.section	.text._Z6dividePdS_S_,"ax",@progbits
	.align	128
        .global         _Z6dividePdS_S_
        .type           _Z6dividePdS_S_,@function
        .size           _Z6dividePdS_S_,(.L_x_32 - _Z6dividePdS_S_)
        .other          _Z6dividePdS_S_,@"STO_CUDA_ENTRY STV_DEFAULT"
_Z6dividePdS_S_:
.text._Z6dividePdS_S_:
[----:B------:R-:W-:Y:S01]  /*0000*/  LDC R1, c[0x0][0x37c] ;  /* 0x0000df00ff017b82 */ /* 0x000fe20000000800 */
[----:B------:R-:W0:Y:S02]  /*0010*/  S2R R0, SR_TID.X ;  /* 0x0000000000007919 */ /* 0x000e240000002100 */
[----:B0-----:R-:W-:-:S13]  /*0020*/  ISETP.NE.AND P0, PT, R0, RZ, PT ;  /* 0x000000ff0000720c */ /* 0x001fda0003f05270 */
[----:B------:R-:W-:Y:S05]  /*0030*/  @P0 EXIT ;  /* 0x000000000000094d */ /* 0x000fea0003800000 */
[----:B------:R-:W0:Y:S01]  /*0040*/  LDC.64 R6, c[0x0][0x388] ;  /* 0x0000e200ff067b82 */ /* 0x000e220000000a00 */
[----:B------:R-:W0:Y:S02]  /*0050*/  LDCU.64 UR4, c[0x0][0x358] ;  /* 0x00006b00ff0477ac */ /* 0x000e240008000a00 */
[----:B0-----:R-:W2:Y:S05]  /*0060*/  LDG.E.64 R6, desc[UR4][R6.64] ;  /* 0x0000000406067981 */ /* 0x001eaa000c1e1b00 */
[----:B------:R-:W0:Y:S02]  /*0070*/  LDC.64 R4, c[0x0][0x380] ;  /* 0x0000e000ff047b82 */ /* 0x000e240000000a00 */
[----:B0-----:R-:W3:Y:S01]  /*0080*/  LDG.E.64 R4, desc[UR4][R4.64] ;  /* 0x0000000404047981 */ /* 0x001ee2000c1e1b00 */
[----:B------:R-:W-:Y:S01]  /*0090*/  IMAD.MOV.U32 R2, RZ, RZ, 0x1 ;  /* 0x00000001ff027424 */ /* 0x000fe200078e00ff */
[----:B--2---:R-:W0:Y:S05]  /*00a0*/  MUFU.RCP64H R3, R7 ;  /* 0x0000000700037308 */ /* 0x004e2a0000001800 */
[----:B0-----:R-:W-:-:S08]  /*00b0*/  DFMA R8, -R6, R2, 1 ;  /* 0x3ff000000608742b */ /* 0x001fd00000000102 */
[----:B------:R-:W-:Y:S01]  /*00c0*/  DFMA R8, R8, R8, R8 ;  /* 0x000000080808722b */ /* 0x000fe20000000008 */
[----:B---3--:R-:W-:-:S07]  /*00d0*/  FSETP.GEU.AND P1, PT, |R5|, 6.5827683646048100446e-37, PT ;  /* 0x036000000500780b */ /* 0x008fce0003f2e200 */
[----:B------:R-:W-:-:S08]  /*00e0*/  DFMA R8, R2, R8, R2 ;  /* 0x000000080208722b */ /* 0x000fd00000000002 */
[----:B------:R-:W-:-:S08]  /*00f0*/  DFMA R2, -R6, R8, 1 ;  /* 0x3ff000000602742b */ /* 0x000fd00000000108 */
[----:B------:R-:W-:-:S08]  /*0100*/  DFMA R2, R8, R2, R8 ;  /* 0x000000020802722b */ /* 0x000fd00000000008 */
[----:B------:R-:W-:-:S08]  /*0110*/  DMUL R8, R4, R2 ;  /* 0x0000000204087228 */ /* 0x000fd00000000000 */
[----:B------:R-:W-:-:S08]  /*0120*/  DFMA R10, -R6, R8, R4 ;  /* 0x00000008060a722b */ /* 0x000fd00000000104 */
[----:B------:R-:W-:-:S10]  /*0130*/  DFMA R2, R2, R10, R8 ;  /* 0x0000000a0202722b */ /* 0x000fd40000000008 */
[----:B------:R-:W-:-:S05]  /*0140*/  FFMA R0, RZ, R7, R3 ;  /* 0x00000007ff007223 */ /* 0x000fca0000000003 */
[----:B------:R-:W-:-:S13]  /*0150*/  FSETP.GT.AND P0, PT, |R0|, 1.469367938527859385e-39, PT ;  /* 0x001000000000780b */ /* 0x000fda0003f04200 */
[----:B------:R-:W-:Y:S05]  /*0160*/  @P0 BRA P1, `(.L_x_25) ;  /* 0x0000000000100947 */ /* 0x000fea0000800000 */
[----:B------:R-:W-:-:S07]  /*0170*/  MOV R0, 0x190 ;  /* 0x0000019000007802 */ /* 0x000fce0000000f00 */
[----:B------:R-:W-:Y:S05]  /*0180*/  CALL.REL.NOINC `($__internal_0_$__cuda_sm20_div_rn_f64_full) ;  /* 0x0000000000147944 */ /* 0x000fea0003c00000 */
[----:B------:R-:W-:Y:S02]  /*0190*/  IMAD.MOV.U32 R2, RZ, RZ, R12 ;  /* 0x000000ffff027224 */ /* 0x000fe400078e000c */
[----:B------:R-:W-:-:S07]  /*01a0*/  IMAD.MOV.U32 R3, RZ, RZ, R13 ;  /* 0x000000ffff037224 */ /* 0x000fce00078e000d */
.L_x_25:
[----:B------:R-:W0:Y:S02]  /*01b0*/  LDC.64 R4, c[0x0][0x390] ;  /* 0x0000e400ff047b82 */ /* 0x000e240000000a00 */
[----:B0-----:R-:W-:Y:S01]  /*01c0*/  STG.E.64 desc[UR4][R4.64], R2 ;  /* 0x0000000204007986 */ /* 0x001fe2000c101b04 */
[----:B------:R-:W-:Y:S05]  /*01d0*/  EXIT ;  /* 0x000000000000794d */ /* 0x000fea0003800000 */
        .weak           $__internal_0_$__cuda_sm20_div_rn_f64_full
        .type           $__internal_0_$__cuda_sm20_div_rn_f64_full,@function
        .size           $__internal_0_$__cuda_sm20_div_rn_f64_full,(.L_x_32 - $__internal_0_$__cuda_sm20_div_rn_f64_full)
$__internal_0_$__cuda_sm20_div_rn_f64_full:
[C---:B------:R-:W-:Y:S01]  /*01e0*/  FSETP.GEU.AND P0, PT, |R7|.reuse, 1.469367938527859385e-39, PT ;  /* 0x001000000700780b */ /* 0x040fe20003f0e200 */
[----:B------:R-:W-:Y:S01]  /*01f0*/  IMAD.MOV.U32 R8, RZ, RZ, 0x1 ;  /* 0x00000001ff087424 */ /* 0x000fe200078e00ff */
[C---:B------:R-:W-:Y:S01]  /*0200*/  LOP3.LUT R2, R7.reuse, 0x800fffff, RZ, 0xc0, !PT ;  /* 0x800fffff07027812 */ /* 0x040fe200078ec0ff */
[----:B------:R-:W-:Y:S01]  /*0210*/  IMAD.MOV.U32 R13, RZ, RZ, 0x1ca00000 ;  /* 0x1ca00000ff0d7424 */ /* 0x000fe200078e00ff */
[----:B------:R-:W-:Y:S02]  /*0220*/  LOP3.LUT R17, R7, 0x7ff00000, RZ, 0xc0, !PT ;  /* 0x7ff0000007117812 */ /* 0x000fe400078ec0ff */
[----:B------:R-:W-:Y:S01]  /*0230*/  LOP3.LUT R3, R2, 0x3ff00000, RZ, 0xfc, !PT ;  /* 0x3ff0000002037812 */ /* 0x000fe200078efcff */
[----:B------:R-:W-:Y:S01]  /*0240*/  IMAD.MOV.U32 R2, RZ, RZ, R6 ;  /* 0x000000ffff027224 */ /* 0x000fe200078e0006 */
[----:B------:R-:W-:-:S04]  /*0250*/  LOP3.LUT R12, R5, 0x7ff00000, RZ, 0xc0, !PT ;  /* 0x7ff00000050c7812 */ /* 0x000fc800078ec0ff */
[----:B------:R-:W-:Y:S01]  /*0260*/  ISETP.GE.U32.AND P1, PT, R12, R17, PT ;  /* 0x000000110c00720c */ /* 0x000fe20003f26070 */
[----:B------:R-:W-:Y:S01]  /*0270*/  @!P0 DMUL R2, R6, 8.98846567431157953865e+307 ;  /* 0x7fe0000006028828 */ /* 0x000fe20000000000 */
[----:B------:R-:W-:-:S05]  /*0280*/  IMAD.MOV.U32 R19, RZ, RZ, R12 ;  /* 0x000000ffff137224 */ /* 0x000fca00078e000c */
[----:B------:R-:W0:Y:S02]  /*0290*/  MUFU.RCP64H R9, R3 ;  /* 0x0000000300097308 */ /* 0x000e240000001800 */
[----:B0-----:R-:W-:-:S08]  /*02a0*/  DFMA R10, R8, -R2, 1 ;  /* 0x3ff00000080a742b */ /* 0x001fd00000000802 */
[----:B------:R-:W-:-:S08]  /*02b0*/  DFMA R10, R10, R10, R10 ;  /* 0x0000000a0a0a722b */ /* 0x000fd0000000000a */
[----:B------:R-:W-:Y:S01]  /*02c0*/  DFMA R10, R8, R10, R8 ;  /* 0x0000000a080a722b */ /* 0x000fe20000000008 */
[----:B------:R-:W-:Y:S01]  /*02d0*/  SEL R9, R13, 0x63400000, !P1 ;  /* 0x634000000d097807 */ /* 0x000fe20004800000 */
[----:B------:R-:W-:Y:S01]  /*02e0*/  IMAD.MOV.U32 R8, RZ, RZ, R4 ;  /* 0x000000ffff087224 */ /* 0x000fe200078e0004 */
[----:B------:R-:W-:Y:S02]  /*02f0*/  FSETP.GEU.AND P1, PT, |R5|, 1.469367938527859385e-39, PT ;  /* 0x001000000500780b */ /* 0x000fe40003f2e200 */
[----:B------:R-:W-:-:S03]  /*0300*/  LOP3.LUT R9, R9, 0x800fffff, R5, 0xf8, !PT ;  /* 0x800fffff09097812 */ /* 0x000fc600078ef805 */
[----:B------:R-:W-:-:S08]  /*0310*/  DFMA R14, R10, -R2, 1 ;  /* 0x3ff000000a0e742b */ /* 0x000fd00000000802 */
[----:B------:R-:W-:Y:S01]  /*0320*/  DFMA R10, R10, R14, R10 ;  /* 0x0000000e0a0a722b */ /* 0x000fe2000000000a */
[----:B------:R-:W-:Y:S10]  /*0330*/  @P1 BRA `(.L_x_26) ;  /* 0x0000000000201947 */ /* 0x000ff40003800000 */
[----:B------:R-:W-:Y:S01]  /*0340*/  LOP3.LUT R15, R7, 0x7ff00000, RZ, 0xc0, !PT ;  /* 0x7ff00000070f7812 */ /* 0x000fe200078ec0ff */
[----:B------:R-:W-:-:S03]  /*0350*/  IMAD.MOV.U32 R14, RZ, RZ, RZ ;  /* 0x000000ffff0e7224 */ /* 0x000fc600078e00ff */
[----:B------:R-:W-:-:S04]  /*0360*/  ISETP.GE.U32.AND P1, PT, R12, R15, PT ;  /* 0x0000000f0c00720c */ /* 0x000fc80003f26070 */
[----:B------:R-:W-:-:S04]  /*0370*/  SEL R15, R13, 0x63400000, !P1 ;  /* 0x634000000d0f7807 */ /* 0x000fc80004800000 */
[----:B------:R-:W-:-:S04]  /*0380*/  LOP3.LUT R15, R15, 0x80000000, R5, 0xf8, !PT ;  /* 0x800000000f0f7812 */ /* 0x000fc800078ef805 */
[----:B------:R-:W-:-:S06]  /*0390*/  LOP3.LUT R15, R15, 0x100000, RZ, 0xfc, !PT ;  /* 0x001000000f0f7812 */ /* 0x000fcc00078efcff */
[----:B------:R-:W-:-:S10]  /*03a0*/  DFMA R8, R8, 2, -R14 ;  /* 0x400000000808782b */ /* 0x000fd4000000080e */
[----:B------:R-:W-:-:S07]  /*03b0*/  LOP3.LUT R19, R9, 0x7ff00000, RZ, 0xc0, !PT ;  /* 0x7ff0000009137812 */ /* 0x000fce00078ec0ff */
.L_x_26:
[----:B------:R-:W-:Y:S01]  /*03c0*/  IMAD.MOV.U32 R18, RZ, RZ, R17 ;  /* 0x000000ffff127224 */ /* 0x000fe200078e0011 */
[----:B------:R-:W-:Y:S01]  /*03d0*/  @!P0 LOP3.LUT R18, R3, 0x7ff00000, RZ, 0xc0, !PT ;  /* 0x7ff0000003128812 */ /* 0x000fe200078ec0ff */
[----:B------:R-:W-:Y:S01]  /*03e0*/  VIADD R20, R19, 0xffffffff ;  /* 0xffffffff13147836 */ /* 0x000fe20000000000 */
[----:B------:R-:W-:-:S03]  /*03f0*/  DMUL R14, R10, R8 ;  /* 0x000000080a0e7228 */ /* 0x000fc60000000000 */
[----:B------:R-:W-:Y:S01]  /*0400*/  VIADD R21, R18, 0xffffffff ;  /* 0xffffffff12157836 */ /* 0x000fe20000000000 */
[----:B------:R-:W-:-:S04]  /*0410*/  ISETP.GT.U32.AND P0, PT, R20, 0x7feffffe, PT ;  /* 0x7feffffe1400780c */ /* 0x000fc80003f04070 */
[----:B------:R-:W-:Y:S01]  /*0420*/  ISETP.GT.U32.OR P0, PT, R21, 0x7feffffe, P0 ;  /* 0x7feffffe1500780c */ /* 0x000fe20000704470 */
[----:B------:R-:W-:-:S08]  /*0430*/  DFMA R16, R14, -R2, R8 ;  /* 0x800000020e10722b */ /* 0x000fd00000000008 */
[----:B------:R-:W-:-:S04]  /*0440*/  DFMA R10, R10, R16, R14 ;  /* 0x000000100a0a722b */ /* 0x000fc8000000000e */
[----:B------:R-:W-:Y:S07]  /*0450*/  @P0 BRA `(.L_x_27) ;  /* 0x00000000006c0947 */ /* 0x000fee0003800000 */
[----:B------:R-:W-:-:S04]  /*0460*/  LOP3.LUT R5, R7, 0x7ff00000, RZ, 0xc0, !PT ;  /* 0x7ff0000007057812 */ /* 0x000fc800078ec0ff */
[CC--:B------:R-:W-:Y:S02]  /*0470*/  VIADDMNMX R4, R12.reuse, -R5.reuse, 0xb9600000, !PT ;  /* 0xb96000000c047446 */ /* 0x0c0fe40007800905 */
[----:B------:R-:W-:Y:S02]  /*0480*/  ISETP.GE.U32.AND P0, PT, R12, R5, PT ;  /* 0x000000050c00720c */ /* 0x000fe40003f06070 */
[----:B------:R-:W-:Y:S02]  /*0490*/  VIMNMX R4, PT, PT, R4, 0x46a00000, PT ;  /* 0x46a0000004047848 */ /* 0x000fe40003fe0100 */
[----:B------:R-:W-:-:S05]  /*04a0*/  SEL R13, R13, 0x63400000, !P0 ;  /* 0x634000000d0d7807 */ /* 0x000fca0004000000 */
[----:B------:R-:W-:Y:S02]  /*04b0*/  IMAD.IADD R14, R4, 0x1, -R13 ;  /* 0x00000001040e7824 */ /* 0x000fe400078e0a0d */
[----:B------:R-:W-:Y:S02]  /*04c0*/  IMAD.MOV.U32 R4, RZ, RZ, RZ ;  /* 0x000000ffff047224 */ /* 0x000fe400078e00ff */
[----:B------:R-:W-:-:S06]  /*04d0*/  VIADD R5, R14, 0x7fe00000 ;  /* 0x7fe000000e057836 */ /* 0x000fcc0000000000 */
[----:B------:R-:W-:-:S10]  /*04e0*/  DMUL R12, R10, R4 ;  /* 0x000000040a0c7228 */ /* 0x000fd40000000000 */
[----:B------:R-:W-:-:S13]  /*04f0*/  FSETP.GTU.AND P0, PT, |R13|, 1.469367938527859385e-39, PT ;  /* 0x001000000d00780b */ /* 0x000fda0003f0c200 */
[----:B------:R-:W-:Y:S05]  /*0500*/  @P0 BRA `(.L_x_28) ;  /* 0x0000000000940947 */ /* 0x000fea0003800000 */
[----:B------:R-:W-:Y:S01]  /*0510*/  DFMA R2, R10, -R2, R8 ;  /* 0x800000020a02722b */ /* 0x000fe20000000008 */
[----:B------:R-:W-:-:S09]  /*0520*/  IMAD.MOV.U32 R4, RZ, RZ, RZ ;  /* 0x000000ffff047224 */ /* 0x000fd200078e00ff */
[C---:B------:R-:W-:Y:S02]  /*0530*/  FSETP.NEU.AND P0, PT, R3.reuse, RZ, PT ;  /* 0x000000ff0300720b */ /* 0x040fe40003f0d000 */
[----:B------:R-:W-:-:S04]  /*0540*/  LOP3.LUT R7, R3, 0x80000000, R7, 0x48, !PT ;  /* 0x8000000003077812 */ /* 0x000fc800078e4807 */
[----:B------:R-:W-:-:S07]  /*0550*/  LOP3.LUT R5, R7, R5, RZ, 0xfc, !PT ;  /* 0x0000000507057212 */ /* 0x000fce00078efcff */
[----:B------:R-:W-:Y:S05]  /*0560*/  @!P0 BRA `(.L_x_28) ;  /* 0x00000000007c8947 */ /* 0x000fea0003800000 */
[----:B------:R-:W-:Y:S01]  /*0570*/  IMAD.MOV R3, RZ, RZ, -R14 ;  /* 0x000000ffff037224 */ /* 0x000fe200078e0a0e */
[----:B------:R-:W-:Y:S01]  /*0580*/  DMUL.RP R4, R10, R4 ;  /* 0x000000040a047228 */ /* 0x000fe20000008000 */
[----:B------:R-:W-:-:S06]  /*0590*/  IMAD.MOV.U32 R2, RZ, RZ, RZ ;  /* 0x000000ffff027224 */ /* 0x000fcc00078e00ff */
[----:B------:R-:W-:-:S03]  /*05a0*/  DFMA R2, R12, -R2, R10 ;  /* 0x800000020c02722b */ /* 0x000fc6000000000a */
[----:B------:R-:W-:-:S03]  /*05b0*/  LOP3.LUT R7, R5, R7, RZ, 0x3c, !PT ;  /* 0x0000000705077212 */ /* 0x000fc600078e3cff */
[----:B------:R-:W-:-:S04]  /*05c0*/  IADD3 R2, PT, PT, -R14, -0x43300000, RZ ;  /* 0xbcd000000e027810 */ /* 0x000fc80007ffe1ff */
[----:B------:R-:W-:-:S04]  /*05d0*/  FSETP.NEU.AND P0, PT, |R3|, R2, PT ;  /* 0x000000020300720b */ /* 0x000fc80003f0d200 */
[----:B------:R-:W-:Y:S02]  /*05e0*/  FSEL R12, R4, R12, !P0 ;  /* 0x0000000c040c7208 */ /* 0x000fe40004000000 */
[----:B------:R-:W-:Y:S01]  /*05f0*/  FSEL R13, R7, R13, !P0 ;  /* 0x0000000d070d7208 */ /* 0x000fe20004000000 */
[----:B------:R-:W-:Y:S06]  /*0600*/  BRA `(.L_x_28) ;  /* 0x0000000000547947 */ /* 0x000fec0003800000 */
.L_x_27:
[----:B------:R-:W-:-:S14]  /*0610*/  DSETP.NAN.AND P0, PT, R4, R4, PT ;  /* 0x000000040400722a */ /* 0x000fdc0003f08000 */
[----:B------:R-:W-:Y:S05]  /*0620*/  @P0 BRA `(.L_x_29) ;  /* 0x0000000000440947 */ /* 0x000fea0003800000 */
[----:B------:R-:W-:-:S14]  /*0630*/  DSETP.NAN.AND P0, PT, R6, R6, PT ;  /* 0x000000060600722a */ /* 0x000fdc0003f08000 */
[----:B------:R-:W-:Y:S05]  /*0640*/  @P0 BRA `(.L_x_30) ;  /* 0x0000000000300947 */ /* 0x000fea0003800000 */
[----:B------:R-:W-:Y:S01]  /*0650*/  ISETP.NE.AND P0, PT, R19, R18, PT ;  /* 0x000000121300720c */ /* 0x000fe20003f05270 */
[----:B------:R-:W-:Y:S02]  /*0660*/  IMAD.MOV.U32 R12, RZ, RZ, 0x0 ;  /* 0x00000000ff0c7424 */ /* 0x000fe400078e00ff */
[----:B------:R-:W-:-:S10]  /*0670*/  IMAD.MOV.U32 R13, RZ, RZ, -0x80000 ;  /* 0xfff80000ff0d7424 */ /* 0x000fd400078e00ff */
[----:B------:R-:W-:Y:S05]  /*0680*/  @!P0 BRA `(.L_x_28) ;  /* 0x0000000000348947 */ /* 0x000fea0003800000 */
[----:B------:R-:W-:Y:S02]  /*0690*/  ISETP.NE.AND P0, PT, R19, 0x7ff00000, PT ;  /* 0x7ff000001300780c */ /* 0x000fe40003f05270 */
[----:B------:R-:W-:Y:S02]  /*06a0*/  LOP3.LUT R13, R5, 0x80000000, R7, 0x48, !PT ;  /* 0x80000000050d7812 */ /* 0x000fe400078e4807 */
[----:B------:R-:W-:-:S13]  /*06b0*/  ISETP.EQ.OR P0, PT, R18, RZ, !P0 ;  /* 0x000000ff1200720c */ /* 0x000fda0004702670 */
[----:B------:R-:W-:Y:S01]  /*06c0*/  @P0 LOP3.LUT R2, R13, 0x7ff00000, RZ, 0xfc, !PT ;  /* 0x7ff000000d020812 */ /* 0x000fe200078efcff */
[----:B------:R-:W-:Y:S02]  /*06d0*/  @!P0 IMAD.MOV.U32 R12, RZ, RZ, RZ ;  /* 0x000000ffff0c8224 */ /* 0x000fe400078e00ff */
[----:B------:R-:W-:Y:S02]  /*06e0*/  @P0 IMAD.MOV.U32 R12, RZ, RZ, RZ ;  /* 0x000000ffff0c0224 */ /* 0x000fe400078e00ff */
[----:B------:R-:W-:Y:S01]  /*06f0*/  @P0 IMAD.MOV.U32 R13, RZ, RZ, R2 ;  /* 0x000000ffff0d0224 */ /* 0x000fe200078e0002 */
[----:B------:R-:W-:Y:S06]  /*0700*/  BRA `(.L_x_28) ;  /* 0x0000000000147947 */ /* 0x000fec0003800000 */
.L_x_30:
[----:B------:R-:W-:Y:S01]  /*0710*/  LOP3.LUT R13, R7, 0x80000, RZ, 0xfc, !PT ;  /* 0x00080000070d7812 */ /* 0x000fe200078efcff */
[----:B------:R-:W-:Y:S01]  /*0720*/  IMAD.MOV.U32 R12, RZ, RZ, R6 ;  /* 0x000000ffff0c7224 */ /* 0x000fe200078e0006 */
[----:B------:R-:W-:Y:S06]  /*0730*/  BRA `(.L_x_28) ;  /* 0x0000000000087947 */ /* 0x000fec0003800000 */
.L_x_29:
[----:B------:R-:W-:Y:S01]  /*0740*/  LOP3.LUT R13, R5, 0x80000, RZ, 0xfc, !PT ;  /* 0x00080000050d7812 */ /* 0x000fe200078efcff */
[----:B------:R-:W-:-:S07]  /*0750*/  IMAD.MOV.U32 R12, RZ, RZ, R4 ;  /* 0x000000ffff0c7224 */ /* 0x000fce00078e0004 */
.L_x_28:
[----:B------:R-:W-:Y:S02]  /*0760*/  IMAD.MOV.U32 R2, RZ, RZ, R0 ;  /* 0x000000ffff027224 */ /* 0x000fe400078e0000 */
[----:B------:R-:W-:-:S04]  /*0770*/  IMAD.MOV.U32 R3, RZ, RZ, 0x0 ;  /* 0x00000000ff037424 */ /* 0x000fc800078e00ff */
[----:B------:R-:W-:Y:S05]  /*0780*/  RET.REL.NODEC R2 `(_Z6dividePdS_S_) ;  /* 0xfffffff8021c7950 */ /* 0x000fea0003c3ffff */
.L_x_31:
        /* <DEDUP_REMOVED lines=15> */
.L_x_32:


//--------------------- .nv.shared.reserved.0     --------------------------
	.section	.nv.shared.reserved.0,"aw",@nobits
	.weak		__nv_reservedSMEM_offset_0_alias
	.size		__nv_reservedSMEM_offset_0_alias, 0, 64
	.other		__nv_reservedSMEM_offset_0_alias,@"STO_CUDA_RESERVED_SHARED STV_DEFAULT"
__nv_reservedSMEM_offset_0_alias:
	.zero		0
	.zero		64


//--------------------- .nv.shared._Z20matrix_vector_kernelILi200ELi1024EEvPKdPdS2_i --------------------------
	.section	.nv.shared._Z20matrix_vector_kernelILi200ELi1024EEvPKdPdS2_i,"aw",@nobits
	.sectionflags	@""
	.align	8
.nv.shared._Z20matrix_vector_kernelILi200ELi1024EEvPKdPdS2_i:
	.zero		9224


//--------------------- .nv.shared._Z8sumArrayILi1024EEvPKdiPd --------------------------
	.section	.nv.shared._Z8sumArrayILi1024EEvPKdiPd,"aw",@nobits
	.sectionflags	@""
	.align	8
.nv.shared._Z8sumArrayILi1024EEvPKdiPd:
	.zero		9224


//--------------------- .nv.shared._Z18dot_product_kernelILi200ELi1024EEvPKdS1_Pdi --------------------------
	.section	.nv.shared._Z18dot_product_kernelILi200ELi1024EEvPKdS1_Pdi,"aw",@nobits
	.sectionflags	@""
	.align	8
.nv.shared._Z18dot_product_kernelILi200ELi1024EEvPKdS1_Pdi:
	.zero		9216


//--------------------- .nv.constant0._Z11xpby_kernelILi200ELi1024EEvPKdPdS1_i --------------------------
	.section	.nv.constant0._Z11xpby_kernelILi200ELi1024EEvPKdPdS1_i,"a",@progbits
	.sectionflags	@""
	.align	4
.nv.constant0._Z11xpby_kernelILi200ELi1024EEvPKdPdS1_i:
	.zero		924


//--------------------- .nv.constant0._Z19_minus_axpby_kernelILi200ELi1024EEvPKdS1_Pdi --------------------------
	.section	.nv.constant0._Z19_minus_axpby_kernelILi200ELi1024EEvPKdS1_Pdi,"a",@progbits
	.sectionflags	@""
	.align	4
.nv.constant0._Z19_minus_axpby_kernelILi200ELi1024EEvPKdS1_Pdi:
	.zero		924


//--------------------- .nv.constant0._Z12axpby_kernelILi200ELi1024EEvPKdS1_Pdi --------------------------
	.section	.nv.constant0._Z12axpby_kernelILi200ELi1024EEvPKdS1_Pdi,"a",@progbits
	.sectionflags	@""
	.align	4
.nv.constant0._Z12axpby_kernelILi200ELi1024EEvPKdS1_Pdi:
	.zero		924


//--------------------- .nv.constant0._Z20matrix_vector_kernelILi200ELi1024EEvPKdPdS2_i --------------------------
	.section	.nv.constant0._Z20matrix_vector_kernelILi200ELi1024EEvPKdPdS2_i,"a",@progbits
	.sectionflags	@""
	.align	4
.nv.constant0._Z20matrix_vector_kernelILi200ELi1024EEvPKdPdS2_i:
	.zero		924


//--------------------- .nv.constant0._Z8sumArrayILi1024EEvPKdiPd --------------------------
	.section	.nv.constant0._Z8sumArrayILi1024EEvPKdiPd,"a",@progbits
	.sectionflags	@""
	.align	4
.nv.constant0._Z8sumArrayILi1024EEvPKdiPd:
	.zero		920


//--------------------- .nv.constant0._Z18dot_product_kernelILi200ELi1024EEvPKdS1_Pdi --------------------------
	.section	.nv.constant0._Z18dot_product_kernelILi200ELi1024EEvPKdS1_Pdi,"a",@progbits
	.sectionflags	@""
	.align	4
.nv.constant0._Z18dot_product_kernelILi200ELi1024EEvPKdS1_Pdi:
	.zero		924


//--------------------- .nv.constant0._Z6dividePdS_S_ --------------------------
	.section	.nv.constant0._Z6dividePdS_S_,"a",@progbits
	.sectionflags	@""
	.align	4
.nv.constant0._Z6dividePdS_S_:
	.zero		920


//--------------------- SYMBOLS --------------------------

	.type		.nv.reservedSmem.offset0,@object
	.size		.nv.reservedSmem.offset0,0x4
	.type		.nv.reservedSmem.cap,@object
	.size		.nv.reservedSmem.cap,0x4
